// auto-generated by cutlass_sweep.gemm — config: {"arch": "sm_100", "cluster_m": 1, "cluster_n": 2, "dtype": "e4m3", "stages": 5, "tile_k": 64, "tile_m": 64, "tile_n": 256}
#include "cutlass/cutlass.h"
#include "cutlass/gemm/collective/collective_builder.hpp"
#include "cutlass/gemm/device/gemm_universal_adapter.h"
#include "cutlass/gemm/kernel/gemm_universal.hpp"
#include "cutlass/epilogue/collective/collective_builder.hpp"

using ElemA = cutlass::float_e4m3_t;
using ElemB = cutlass::float_e4m3_t;
using ElemCD = cutlass::float_e4m3_t;
using Acc  = float;
using TileShape    = cute::Shape<cute::_64, cute::_256, cute::_64>;
using ClusterShape = cute::Shape<cute::_1, cute::_2, cute::_1>;

using CollectiveEpilogue = typename cutlass::epilogue::collective::CollectiveBuilder<
    cutlass::arch::Sm100, cutlass::arch::OpClassTensorOp,
    TileShape, ClusterShape,
    cutlass::epilogue::collective::EpilogueTileAuto,
    Acc, Acc,
    ElemCD, cutlass::layout::RowMajor, 128 / cutlass::sizeof_bits<ElemCD>::value,
    ElemCD, cutlass::layout::RowMajor, 128 / cutlass::sizeof_bits<ElemCD>::value,
    cutlass::epilogue::collective::EpilogueScheduleAuto
  >::CollectiveOp;

using CollectiveMainloop = typename cutlass::gemm::collective::CollectiveBuilder<
    cutlass::arch::Sm100, cutlass::arch::OpClassTensorOp,
    ElemA, cutlass::layout::RowMajor, 128 / cutlass::sizeof_bits<ElemA>::value,
    ElemB, cutlass::layout::ColumnMajor, 128 / cutlass::sizeof_bits<ElemB>::value,
    Acc,
    TileShape, ClusterShape,
    cutlass::gemm::collective::StageCount<5>,
    cutlass::gemm::collective::KernelScheduleAuto
  >::CollectiveOp;

using GemmKernel = cutlass::gemm::kernel::GemmUniversal<
    cute::Shape<int,int,int,int>,
    CollectiveMainloop,
    CollectiveEpilogue
>;
using Gemm = cutlass::gemm::device::GemmUniversalAdapter<GemmKernel>;

// Force the device kernel symbol into the cubin without needing a host main.
auto* _anchor = &cutlass::device_kernel<GemmKernel>;


// ===== COMPILED SASS (sm_100a) =====

	.target	sm_100a

	.elftype	@"ET_EXEC"


//--------------------- .note.nv.tkinfo           --------------------------
	.section	.note.nv.tkinfo,"",@"SHT_NOTE"
	.sectionflags	@"SHF_NOTE_NV_TKINFO"
	.tkinfo
        /*0018*/ 	.word	0x00000002
        /*0030*/ 	.string	""
        /*0030*/ 	.string	"ptxas"
        /*0030*/ 	.string	"Cuda compilation tools, release 13.0, V13.0.88"
        /*0030*/ 	.string	"Build cuda_13.0.r13.0/compiler.36424714_0"
        /*0030*/ 	.string	"-arch sm_100a -m 64 "



//--------------------- .note.nv.cuinfo           --------------------------
	.section	.note.nv.cuinfo,"",@"SHT_NOTE"
	.sectionflags	@"SHF_NOTE_NV_CUINFO"
        /*0018*/ 	.short	0x0002
        /*001a*/ 	.short	0x0064
        /*001c*/ 	.short	0x0082
	.zero		2


//--------------------- .nv.info                  --------------------------
	.section	.nv.info,"",@"SHT_CUDA_INFO"
	.align	4


	//----- nvinfo : EIATTR_REGCOUNT
	.align		4
        /*0000*/ 	.byte	0x04, 0x2f
        /*0002*/ 	.short	(.L_20 - .L_19)
	.align		4
.L_19:
        /*0004*/ 	.word	index@(_ZN7cutlass13device_kernelINS_4gemm6kernel13GemmUniversalIN4cute5tupleIJiiiiEEENS1_10collective13CollectiveMmaINS1_35MainloopSm100TmaUmmaWarpSpecializedILi5ELi2ELi4ENS5_IJNS4_1CILi1EEENSA_ILi2EEESB_EEEEENS5_IJNSA_ILi64EEENSA_ILi256EEESF_EEENS_12float_e4m3_tENS5_IJlSB_lEEESI_SJ_NS4_8TiledMMAINS4_8MMA_AtomIJNS4_10MMA_TraitsINS4_19SM100_MMA_F8F6F4_SSEJSI_SI_fSF_SG_NS4_17integral_constantINS4_4UMMA5MajorELSQ_0EEESR_NSO_INSP_7ScaleInELSS_0EEEST_EEEEEENS4_6LayoutINS5_IJSB_SB_SB_EEENS5_IJNSA_ILi0EEESY_SY_EEEEENS5_IJNS4_10UnderscoreES11_S11_EEEEENS4_23SM90_TMA_LOAD_MULTICASTENS4_14ComposedLayoutINS4_7SwizzleILi2ELi4ELi3EEENS4_18smem_ptr_flag_bitsILi8EEENSW_INS5_IJNSA_ILi8EEESF_EEENS5_IJSF_SB_EEEEEEEvNS4_8identityENS4_13SM90_TMA_LOADES1E_vS1F_EENS_8epilogue10collective18CollectiveEpilogueINS1I_23Sm100TmaWarpSpecializedILi4ELi2ELi32ELb0ELb0EEEJSH_NS5_IJNSW_ISF_SB_EES1N_EEESI_SJ_SI_SJ_NS1I_6fusion15FusionCallbacksIS1M_NS1P_17LinearCombinationISI_fSI_fLNS_15FloatRoundStyleE2EEESH_S1O_JEEENS4_5SM1004TMEM4LOAD26SM100_TMEM_LOAD_16dp32b32xES1G_S1E_NS4_39AutoVectorizingCopyWithAssumedAlignmentILi128EEENS4_14SM90_TMA_STOREES1E_S20_S20_EEEvvEEEEvNT_6ParamsE)
        /*0008*/ 	.word	0x00000075


	//----- nvinfo : EIATTR_FRAME_SIZE
	.align		4
.L_20:
        /*000c*/ 	.byte	0x04, 0x11
        /*000e*/ 	.short	(.L_22 - .L_21)
	.align		4
.L_21:
        /*0010*/ 	.word	index@($__internal_2_$__cuda_sm10x_tcgen05_guardrail_trap_unallocated_columns_being_dealloced)
        /*0014*/ 	.word	0x00000000


	//----- nvinfo : EIATTR_FRAME_SIZE
	.align		4
.L_22:
        /*0018*/ 	.byte	0x04, 0x11
        /*001a*/ 	.short	(.L_24 - .L_23)
	.align		4
.L_23:
        /*001c*/ 	.word	index@($__internal_1_$__cuda_sm10x_tcgen05_guardrail_trap_phase_invalid_during_alloc)
        /*0020*/ 	.word	0x00000000


	//----- nvinfo : EIATTR_FRAME_SIZE
	.align		4
.L_24:
        /*0024*/ 	.byte	0x04, 0x11
        /*0026*/ 	.short	(.L_26 - .L_25)
	.align		4
.L_25:
        /*0028*/ 	.word	index@($__internal_0_$__cuda_sm10x_tcgen05_guardrail_trap_col_being_dealloced_not_returned_by_alloc)
        /*002c*/ 	.word	0x00000000


	//----- nvinfo : EIATTR_FRAME_SIZE
	.align		4
.L_26:
        /*0030*/ 	.byte	0x04, 0x11
        /*0032*/ 	.short	(.L_28 - .L_27)
	.align		4
.L_27:
        /*0034*/ 	.word	index@(_ZN7cutlass13device_kernelINS_4gemm6kernel13GemmUniversalIN4cute5tupleIJiiiiEEENS1_10collective13CollectiveMmaINS1_35MainloopSm100TmaUmmaWarpSpecializedILi5ELi2ELi4ENS5_IJNS4_1CILi1EEENSA_ILi2EEESB_EEEEENS5_IJNSA_ILi64EEENSA_ILi256EEESF_EEENS_12float_e4m3_tENS5_IJlSB_lEEESI_SJ_NS4_8TiledMMAINS4_8MMA_AtomIJNS4_10MMA_TraitsINS4_19SM100_MMA_F8F6F4_SSEJSI_SI_fSF_SG_NS4_17integral_constantINS4_4UMMA5MajorELSQ_0EEESR_NSO_INSP_7ScaleInELSS_0EEEST_EEEEEENS4_6LayoutINS5_IJSB_SB_SB_EEENS5_IJNSA_ILi0EEESY_SY_EEEEENS5_IJNS4_10UnderscoreES11_S11_EEEEENS4_23SM90_TMA_LOAD_MULTICASTENS4_14ComposedLayoutINS4_7SwizzleILi2ELi4ELi3EEENS4_18smem_ptr_flag_bitsILi8EEENSW_INS5_IJNSA_ILi8EEESF_EEENS5_IJSF_SB_EEEEEEEvNS4_8identityENS4_13SM90_TMA_LOADES1E_vS1F_EENS_8epilogue10collective18CollectiveEpilogueINS1I_23Sm100TmaWarpSpecializedILi4ELi2ELi32ELb0ELb0EEEJSH_NS5_IJNSW_ISF_SB_EES1N_EEESI_SJ_SI_SJ_NS1I_6fusion15FusionCallbacksIS1M_NS1P_17LinearCombinationISI_fSI_fLNS_15FloatRoundStyleE2EEESH_S1O_JEEENS4_5SM1004TMEM4LOAD26SM100_TMEM_LOAD_16dp32b32xES1G_S1E_NS4_39AutoVectorizingCopyWithAssumedAlignmentILi128EEENS4_14SM90_TMA_STOREES1E_S20_S20_EEEvvEEEEvNT_6ParamsE)
        /*0038*/ 	.word	0x00000000


	//----- nvinfo : EIATTR_MIN_STACK_SIZE
	.align		4
.L_28:
        /*003c*/ 	.byte	0x04, 0x12
        /*003e*/ 	.short	(.L_30 - .L_29)
	.align		4
.L_29:
        /*0040*/ 	.word	index@(_ZN7cutlass13device_kernelINS_4gemm6kernel13GemmUniversalIN4cute5tupleIJiiiiEEENS1_10collective13CollectiveMmaINS1_35MainloopSm100TmaUmmaWarpSpecializedILi5ELi2ELi4ENS5_IJNS4_1CILi1EEENSA_ILi2EEESB_EEEEENS5_IJNSA_ILi64EEENSA_ILi256EEESF_EEENS_12float_e4m3_tENS5_IJlSB_lEEESI_SJ_NS4_8TiledMMAINS4_8MMA_AtomIJNS4_10MMA_TraitsINS4_19SM100_MMA_F8F6F4_SSEJSI_SI_fSF_SG_NS4_17integral_constantINS4_4UMMA5MajorELSQ_0EEESR_NSO_INSP_7ScaleInELSS_0EEEST_EEEEEENS4_6LayoutINS5_IJSB_SB_SB_EEENS5_IJNSA_ILi0EEESY_SY_EEEEENS5_IJNS4_10UnderscoreES11_S11_EEEEENS4_23SM90_TMA_LOAD_MULTICASTENS4_14ComposedLayoutINS4_7SwizzleILi2ELi4ELi3EEENS4_18smem_ptr_flag_bitsILi8EEENSW_INS5_IJNSA_ILi8EEESF_EEENS5_IJSF_SB_EEEEEEEvNS4_8identityENS4_13SM90_TMA_LOADES1E_vS1F_EENS_8epilogue10collective18CollectiveEpilogueINS1I_23Sm100TmaWarpSpecializedILi4ELi2ELi32ELb0ELb0EEEJSH_NS5_IJNSW_ISF_SB_EES1N_EEESI_SJ_SI_SJ_NS1I_6fusion15FusionCallbacksIS1M_NS1P_17LinearCombinationISI_fSI_fLNS_15FloatRoundStyleE2EEESH_S1O_JEEENS4_5SM1004TMEM4LOAD26SM100_TMEM_LOAD_16dp32b32xES1G_S1E_NS4_39AutoVectorizingCopyWithAssumedAlignmentILi128EEENS4_14SM90_TMA_STOREES1E_S20_S20_EEEvvEEEEvNT_6ParamsE)
        /*0044*/ 	.word	0x00000000
.L_30:


//--------------------- .nv.compat                --------------------------
	.section	.nv.compat,"",@"SHT_CUDA_COMPAT_INFO"
	.align	4
        /*0000*/ 	.byte	0x02, 0x09, 0x01, 0x00, 0x02, 0x02, 0x02, 0x00, 0x02, 0x05, 0x05, 0x00, 0x03, 0x07, 0x01, 0x01
        /*0010*/ 	.byte	0x02, 0x03, 0x01, 0x00, 0x02, 0x06, 0x01, 0x00, 0x04, 0x0b, 0x08, 0x00, 0x09, 0x00, 0x00, 0x00
        /*0020*/ 	.byte	0x00, 0x00, 0x00, 0x00


//--------------------- .nv.info._ZN7cutlass13device_kernelINS_4gemm6kernel13GemmUniversalIN4cute5tupleIJiiiiEEENS1_10collective13CollectiveMmaINS1_35MainloopSm100TmaUmmaWarpSpecializedILi5ELi2ELi4ENS5_IJNS4_1CILi1EEENSA_ILi2EEESB_EEEEENS5_IJNSA_ILi64EEENSA_ILi256EEESF_EEENS_12float_e4m3_tENS5_IJlSB_lEEESI_SJ_NS4_8TiledMMAINS4_8MMA_AtomIJNS4_10MMA_TraitsINS4_19SM100_MMA_F8F6F4_SSEJSI_SI_fSF_SG_NS4_17integral_constantINS4_4UMMA5MajorELSQ_0EEESR_NSO_INSP_7ScaleInELSS_0EEEST_EEEEEENS4_6LayoutINS5_IJSB_SB_SB_EEENS5_IJNSA_ILi0EEESY_SY_EEEEENS5_IJNS4_10UnderscoreES11_S11_EEEEENS4_23SM90_TMA_LOAD_MULTICASTENS4_14ComposedLayoutINS4_7SwizzleILi2ELi4ELi3EEENS4_18smem_ptr_flag_bitsILi8EEENSW_INS5_IJNSA_ILi8EEESF_EEENS5_IJSF_SB_EEEEEEEvNS4_8identityENS4_13SM90_TMA_LOADES1E_vS1F_EENS_8epilogue10collective18CollectiveEpilogueINS1I_23Sm100TmaWarpSpecializedILi4ELi2ELi32ELb0ELb0EEEJSH_NS5_IJNSW_ISF_SB_EES1N_EEESI_SJ_SI_SJ_NS1I_6fusion15FusionCallbacksIS1M_NS1P_17LinearCombinationISI_fSI_fLNS_15FloatRoundStyleE2EEESH_S1O_JEEENS4_5SM1004TMEM4LOAD26SM100_TMEM_LOAD_16dp32b32xES1G_S1E_NS4_39AutoVectorizingCopyWithAssumedAlignmentILi128EEENS4_14SM90_TMA_STOREES1E_S20_S20_EEEvvEEEEvNT_6ParamsE --------------------------
	.section	.nv.info._ZN7cutlass13device_kernelINS_4gemm6kernel13GemmUniversalIN4cute5tupleIJiiiiEEENS1_10collective13CollectiveMmaINS1_35MainloopSm100TmaUmmaWarpSpecializedILi5ELi2ELi4ENS5_IJNS4_1CILi1EEENSA_ILi2EEESB_EEEEENS5_IJNSA_ILi64EEENSA_ILi256EEESF_EEENS_12float_e4m3_tENS5_IJlSB_lEEESI_SJ_NS4_8TiledMMAINS4_8MMA_AtomIJNS4_10MMA_TraitsINS4_19SM100_MMA_F8F6F4_SSEJSI_SI_fSF_SG_NS4_17integral_constantINS4_4UMMA5MajorELSQ_0EEESR_NSO_INSP_7ScaleInELSS_0EEEST_EEEEEENS4_6LayoutINS5_IJSB_SB_SB_EEENS5_IJNSA_ILi0EEESY_SY_EEEEENS5_IJNS4_10UnderscoreES11_S11_EEEEENS4_23SM90_TMA_LOAD_MULTICASTENS4_14ComposedLayoutINS4_7SwizzleILi2ELi4ELi3EEENS4_18smem_ptr_flag_bitsILi8EEENSW_INS5_IJNSA_ILi8EEESF_EEENS5_IJSF_SB_EEEEEEEvNS4_8identityENS4_13SM90_TMA_LOADES1E_vS1F_EENS_8epilogue10collective18CollectiveEpilogueINS1I_23Sm100TmaWarpSpecializedILi4ELi2ELi32ELb0ELb0EEEJSH_NS5_IJNSW_ISF_SB_EES1N_EEESI_SJ_SI_SJ_NS1I_6fusion15FusionCallbacksIS1M_NS1P_17LinearCombinationISI_fSI_fLNS_15FloatRoundStyleE2EEESH_S1O_JEEENS4_5SM1004TMEM4LOAD26SM100_TMEM_LOAD_16dp32b32xES1G_S1E_NS4_39AutoVectorizingCopyWithAssumedAlignmentILi128EEENS4_14SM90_TMA_STOREES1E_S20_S20_EEEvvEEEEvNT_6ParamsE,"",@"SHT_CUDA_INFO"
	.sectionflags	@""
	.align	4


	//----- nvinfo : EIATTR_CUDA_API_VERSION
	.align		4
        /*0000*/ 	.byte	0x04, 0x37
        /*0002*/ 	.short	(.L_32 - .L_31)
.L_31:
        /*0004*/ 	.word	0x00000082


	//----- nvinfo : EIATTR_KPARAM_INFO
	.align		4
.L_32:
        /*0008*/ 	.byte	0x04, 0x17
        /*000a*/ 	.short	(.L_34 - .L_33)
.L_33:
        /*000c*/ 	.word	0x00000000
        /*0010*/ 	.short	0x0000
        /*0012*/ 	.short	0x0000
        /*0014*/ 	.byte	0x00, 0xf0, 0x01, 0x20


	//----- nvinfo : EIATTR_AT_ENTRY_FRAGMENTS
	.align		4
.L_34:
        /*0018*/ 	.byte	0x04, 0x4f
        /*001a*/ 	.short	(.L_36 - .L_35)


	//   ....[0]....
.L_35:
        /*001c*/ 	.word	0x00000006


	//----- nvinfo : EIATTR_RESERVED_SMEM_USED
	.align		4
.L_36:
        /*0020*/ 	.byte	0x01, 0x41
	.zero		2


	//----- nvinfo : EIATTR_SPARSE_MMA_MASK
	.align		4
        /*0024*/ 	.byte	0x03, 0x50
        /*0026*/ 	.short	0x0000


	//----- nvinfo : EIATTR_TCGEN05_1CTA_USED
	.align		4
        /*0028*/ 	.byte	0x01, 0x51
	.zero		2


	//----- nvinfo : EIATTR_MAXREG_COUNT
	.align		4
        /*002c*/ 	.byte	0x03, 0x1b
        /*002e*/ 	.short	0x00ff


	//----- nvinfo : EIATTR_NUM_BARRIERS
	.align		4
        /*0030*/ 	.byte	0x02, 0x4c
        /*0032*/ 	.byte	0x07
	.zero		1


	//----- nvinfo : EIATTR_EXTERNS
	.align		4
        /*0034*/ 	.byte	0x04, 0x0f
        /*0036*/ 	.short	(.L_38 - .L_37)


	//   ....[0]....
	.align		4
.L_37:
        /*0038*/ 	.word	index@(__assertfail)


	//----- nvinfo : EIATTR_MERCURY_ISA_VERSION
	.align		4
.L_38:
        /*003c*/ 	.byte	0x03, 0x5f
        /*003e*/ 	.short	0x0101


	//----- nvinfo : EIATTR_INT_WARP_WIDE_INSTR_OFFSETS
	.align		4
        /*0040*/ 	.byte	0x04, 0x31
        /*0042*/ 	.short	(.L_40 - .L_39)


	//   ....[0]....
.L_39:
        /*0044*/ 	.word	0x00003cc0


	//   ....[1]....
        /*0048*/ 	.word	0x00003ce0


	//   ....[2]....
        /*004c*/ 	.word	0x00003d10


	//   ....[3]....
        /*0050*/ 	.word	0x00004890


	//   ....[4]....
        /*0054*/ 	.word	0x00004900


	//   ....[5]....
        /*0058*/ 	.word	0x000049d0


	//   ....[6]....
        /*005c*/ 	.word	0x00004a50


	//   ....[7]....
        /*0060*/ 	.word	0x00004b40


	//   ....[8]....
        /*0064*/ 	.word	0x00004bc0


	//   ....[9]....
        /*0068*/ 	.word	0x00004ca0


	//   ....[10]....
        /*006c*/ 	.word	0x00004d50


	//----- nvinfo : EIATTR_COOP_GROUP_MASK_REGIDS
	.align		4
.L_40:
        /*0070*/ 	.byte	0x04, 0x29
        /*0072*/ 	.short	(.L_42 - .L_41)


	//   ....[0]....
.L_41:
        /*0074*/ 	.word	0xffffffff


	//   ....[1]....
        /*0078*/ 	.word	0xffffffff


	//   ....[2]....
        /*007c*/ 	.word	0xffffffff


	//   ....[3]....
        /*0080*/ 	.word	0xffffffff


	//   ....[4]....
        /*0084*/ 	.word	0xffffffff


	//   ....[5]....
        /*0088*/ 	.word	0xffffffff


	//   ....[6]....
        /*008c*/ 	.word	0xffffffff


	//   ....[7]....
        /*0090*/ 	.word	0xffffffff


	//   ....[8]....
        /*0094*/ 	.word	0xffffffff


	//   ....[9]....
        /*0098*/ 	.word	0xffffffff


	//   ....[10]....
        /*009c*/ 	.word	0xffffffff


	//   ....[11]....
        /*00a0*/ 	.word	0xffffffff


	//   ....[12]....
        /*00a4*/ 	.word	0xffffffff


	//   ....[13]....
        /*00a8*/ 	.word	0xffffffff


	//----- nvinfo : EIATTR_COOP_GROUP_INSTR_OFFSETS
	.align		4
.L_42:
        /*00ac*/ 	.byte	0x04, 0x28
        /*00ae*/ 	.short	(.L_44 - .L_43)


	//   ....[0]....
.L_43:
        /*00b0*/ 	.word	0x00000080


	//   ....[1]....
        /*00b4*/ 	.word	0x000004f0


	//   ....[2]....
        /*00b8*/ 	.word	0x000006c0


	//   ....[3]....
        /*00bc*/ 	.word	0x00000860


	//   ....[4]....
        /*00c0*/ 	.word	0x00000960


	//   ....[5]....
        /*00c4*/ 	.word	0x00000ad0


	//   ....[6]....
        /*00c8*/ 	.word	0x00000c70


	//   ....[7]....
        /*00cc*/ 	.word	0x00000e20


	//   ....[8]....
        /*00d0*/ 	.word	0x00002020


	//   ....[9]....
        /*00d4*/ 	.word	0x00002f90


	//   ....[10]....
        /*00d8*/ 	.word	0x000031a0


	//   ....[11]....
        /*00dc*/ 	.word	0x000031d0


	//   ....[12]....
        /*00e0*/ 	.word	0x00003ba0


	//   ....[13]....
        /*00e4*/ 	.word	0x00003dd0


	//----- nvinfo : EIATTR_VRC_CTA_INIT_COUNT
	.align		4
.L_44:
        /*00e8*/ 	.byte	0x02, 0x4a
        /*00ea*/ 	.byte	0x80
	.zero		1


	//----- nvinfo : EIATTR_SYSCALL_OFFSETS
	.align		4
        /*00ec*/ 	.byte	0x04, 0x46
        /*00ee*/ 	.short	(.L_46 - .L_45)


	//   ....[0]....
.L_45:
        /*00f0*/ 	.word	0x000059e0


	//   ....[1]....
        /*00f4*/ 	.word	0x00005b20


	//   ....[2]....
        /*00f8*/ 	.word	0x00006350


	//   ....[3]....
        /*00fc*/ 	.word	0x000070e0


	//   ....[4]....
        /*0100*/ 	.word	0x00007e30


	//   ....[5]....
        /*0104*/ 	.word	0x00008bb0


	//----- nvinfo : EIATTR_MBARRIER_INSTR_OFFSETS
	.align		4
.L_46:
        /*0108*/ 	.byte	0x04, 0x39
        /*010a*/ 	.short	(.L_48 - .L_47)


	//   ....[0]....
.L_47:
        /*010c*/ 	.word	0x00000610
        /*0110*/ 	.word	0x000000ff
        /*0114*/ 	.word	0x00000000
        /*0118*/ 	.short	0x0100
        /*011a*/ 	.byte	0x04
	.zero		1


	//   ....[1]....
        /*011c*/ 	.word	0x00000620
        /*0120*/ 	.word	0x000000ff
        /*0124*/ 	.word	0x00000028
        /*0128*/ 	.short	0x0100
        /*012a*/ 	.byte	0x04
	.zero		1


	//   ....[2]....
        /*012c*/ 	.word	0x00000630
        /*0130*/ 	.word	0x000000ff
        /*0134*/ 	.word	0x00000008
        /*0138*/ 	.short	0x0100
        /*013a*/ 	.byte	0x04
	.zero		1


	//   ....[3]....
        /*013c*/ 	.word	0x00000640
        /*0140*/ 	.word	0x000000ff
        /*0144*/ 	.word	0x00000030
        /*0148*/ 	.short	0x0100
        /*014a*/ 	.byte	0x04
	.zero		1


	//   ....[4]....
        /*014c*/ 	.word	0x00000650
        /*0150*/ 	.word	0x000000ff
        /*0154*/ 	.word	0x00000010
        /*0158*/ 	.short	0x0100
        /*015a*/ 	.byte	0x04
	.zero		1


	//   ....[5]....
        /*015c*/ 	.word	0x00000660
        /*0160*/ 	.word	0x000000ff
        /*0164*/ 	.word	0x00000038
        /*0168*/ 	.short	0x0100
        /*016a*/ 	.byte	0x04
	.zero		1


	//   ....[6]....
        /*016c*/ 	.word	0x00000670
        /*0170*/ 	.word	0x000000ff
        /*0174*/ 	.word	0x00000018
        /*0178*/ 	.short	0x0100
        /*017a*/ 	.byte	0x04
	.zero		1


	//   ....[7]....
        /*017c*/ 	.word	0x00000680
        /*0180*/ 	.word	0x000000ff
        /*0184*/ 	.word	0x00000040
        /*0188*/ 	.short	0x0100
        /*018a*/ 	.byte	0x04
	.zero		1


	//   ....[8]....
        /*018c*/ 	.word	0x00000690
        /*0190*/ 	.word	0x000000ff
        /*0194*/ 	.word	0x00000020
        /*0198*/ 	.short	0x0100
        /*019a*/ 	.byte	0x04
	.zero		1


	//   ....[9]....
        /*019c*/ 	.word	0x000006a0
        /*01a0*/ 	.word	0x000000ff
        /*01a4*/ 	.word	0x00000048
        /*01a8*/ 	.short	0x0100
        /*01aa*/ 	.byte	0x04
	.zero		1


	//   ....[10]....
        /*01ac*/ 	.word	0x000007d0
        /*01b0*/ 	.word	0x000000ff
        /*01b4*/ 	.word	0x00000050
        /*01b8*/ 	.short	0x0100
        /*01ba*/ 	.byte	0x04
	.zero		1


	//   ....[11]....
        /*01bc*/ 	.word	0x000007e0
        /*01c0*/ 	.word	0x000000ff
        /*01c4*/ 	.word	0x00000070
        /*01c8*/ 	.short	0x0100
        /*01ca*/ 	.byte	0x04
	.zero		1


	//   ....[12]....
        /*01cc*/ 	.word	0x000007f0
        /*01d0*/ 	.word	0x000000ff
        /*01d4*/ 	.word	0x00000058
        /*01d8*/ 	.short	0x0100
        /*01da*/ 	.byte	0x04
	.zero		1


	//   ....[13]....
        /*01dc*/ 	.word	0x00000800
        /*01e0*/ 	.word	0x000000ff
        /*01e4*/ 	.word	0x00000078
        /*01e8*/ 	.short	0x0100
        /*01ea*/ 	.byte	0x04
	.zero		1


	//   ....[14]....
        /*01ec*/ 	.word	0x00000810
        /*01f0*/ 	.word	0x000000ff
        /*01f4*/ 	.word	0x00000060
        /*01f8*/ 	.short	0x0100
        /*01fa*/ 	.byte	0x04
	.zero		1


	//   ....[15]....
        /*01fc*/ 	.word	0x00000820
        /*0200*/ 	.word	0x000000ff
        /*0204*/ 	.word	0x00000080
        /*0208*/ 	.short	0x0100
        /*020a*/ 	.byte	0x04
	.zero		1


	//   ....[16]....
        /*020c*/ 	.word	0x00000830
        /*0210*/ 	.word	0x000000ff
        /*0214*/ 	.word	0x00000068
        /*0218*/ 	.short	0x0100
        /*021a*/ 	.byte	0x04
	.zero		1


	//   ....[17]....
        /*021c*/ 	.word	0x00000840
        /*0220*/ 	.word	0x000000ff
        /*0224*/ 	.word	0x00000088
        /*0228*/ 	.short	0x0100
        /*022a*/ 	.byte	0x04
	.zero		1


	//   ....[18]....
        /*022c*/ 	.word	0x00000930
        /*0230*/ 	.word	0x000000ff
        /*0234*/ 	.word	0x00000090
        /*0238*/ 	.short	0x0100
        /*023a*/ 	.byte	0x06
	.zero		1


	//   ....[19]....
        /*023c*/ 	.word	0x00000940
        /*0240*/ 	.word	0x000000ff
        /*0244*/ 	.word	0x00000098
        /*0248*/ 	.short	0x0100
        /*024a*/ 	.byte	0x06
	.zero		1


	//   ....[20]....
        /*024c*/ 	.word	0x00000a80
        /*0250*/ 	.word	0x000000ff
        /*0254*/ 	.word	0x000000a0
        /*0258*/ 	.short	0x0100
        /*025a*/ 	.byte	0x06
	.zero		1


	//   ....[21]....
        /*025c*/ 	.word	0x00000a90
        /*0260*/ 	.word	0x000000ff
        /*0264*/ 	.word	0x000000b0
        /*0268*/ 	.short	0x0100
        /*026a*/ 	.byte	0x06
	.zero		1


	//   ....[22]....
        /*026c*/ 	.word	0x00000aa0
        /*0270*/ 	.word	0x000000ff
        /*0274*/ 	.word	0x000000a8
        /*0278*/ 	.short	0x0100
        /*027a*/ 	.byte	0x06
	.zero		1


	//   ....[23]....
        /*027c*/ 	.word	0x00000ab0
        /*0280*/ 	.word	0x000000ff
        /*0284*/ 	.word	0x000000b8
        /*0288*/ 	.short	0x0100
        /*028a*/ 	.byte	0x06
	.zero		1


	//   ....[24]....
        /*028c*/ 	.word	0x00000be0
        /*0290*/ 	.word	0x000000ff
        /*0294*/ 	.word	0x000000c0
        /*0298*/ 	.short	0x0100
        /*029a*/ 	.byte	0x04
	.zero		1


	//   ....[25]....
        /*029c*/ 	.word	0x00000bf0
        /*02a0*/ 	.word	0x000000ff
        /*02a4*/ 	.word	0x000000e0
        /*02a8*/ 	.short	0x0100
        /*02aa*/ 	.byte	0x04
	.zero		1


	//   ....[26]....
        /*02ac*/ 	.word	0x00000c00
        /*02b0*/ 	.word	0x000000ff
        /*02b4*/ 	.word	0x000000c8
        /*02b8*/ 	.short	0x0100
        /*02ba*/ 	.byte	0x04
	.zero		1


	//   ....[27]....
        /*02bc*/ 	.word	0x00000c10
        /*02c0*/ 	.word	0x000000ff
        /*02c4*/ 	.word	0x000000e8
        /*02c8*/ 	.short	0x0100
        /*02ca*/ 	.byte	0x04
	.zero		1


	//   ....[28]....
        /*02cc*/ 	.word	0x00000c20
        /*02d0*/ 	.word	0x000000ff
        /*02d4*/ 	.word	0x000000d0
        /*02d8*/ 	.short	0x0100
        /*02da*/ 	.byte	0x04
	.zero		1


	//   ....[29]....
        /*02dc*/ 	.word	0x00000c30
        /*02e0*/ 	.word	0x000000ff
        /*02e4*/ 	.word	0x000000f0
        /*02e8*/ 	.short	0x0100
        /*02ea*/ 	.byte	0x04
	.zero		1


	//   ....[30]....
        /*02ec*/ 	.word	0x00000c40
        /*02f0*/ 	.word	0x000000ff
        /*02f4*/ 	.word	0x000000d8
        /*02f8*/ 	.short	0x0100
        /*02fa*/ 	.byte	0x04
	.zero		1


	//   ....[31]....
        /*02fc*/ 	.word	0x00000c50
        /*0300*/ 	.word	0x000000ff
        /*0304*/ 	.word	0x000000f8
        /*0308*/ 	.short	0x0100
        /*030a*/ 	.byte	0x04
	.zero		1


	//   ....[32]....
        /*030c*/ 	.word	0x00000d40
        /*0310*/ 	.word	0x000000ff
        /*0314*/ 	.word	0x00000100
        /*0318*/ 	.short	0x0100
        /*031a*/ 	.byte	0x04
	.zero		1


	//   ....[33]....
        /*031c*/ 	.word	0x00000d50
        /*0320*/ 	.word	0x000000ff
        /*0324*/ 	.word	0x00000110
        /*0328*/ 	.short	0x0100
        /*032a*/ 	.byte	0x04
	.zero		1


	//   ....[34]....
        /*032c*/ 	.word	0x00000d60
        /*0330*/ 	.word	0x000000ff
        /*0334*/ 	.word	0x00000108
        /*0338*/ 	.short	0x0100
        /*033a*/ 	.byte	0x04
	.zero		1


	//   ....[35]....
        /*033c*/ 	.word	0x00000d70
        /*0340*/ 	.word	0x000000ff
        /*0344*/ 	.word	0x00000118
        /*0348*/ 	.short	0x0100
        /*034a*/ 	.byte	0x04
	.zero		1


	//   ....[36]....
        /*034c*/ 	.word	0x000018d0
        /*0350*/ 	.word	0x00000000
        /*0354*/ 	.word	0x00000110
        /*0358*/ 	.short	0x010a
        /*035a*/ 	.byte	0xff
	.zero		1


	//   ....[37]....
        /*035c*/ 	.word	0x000018f0
        /*0360*/ 	.word	0x00000000
        /*0364*/ 	.word	0x00000100
        /*0368*/ 	.short	0x0101
        /*036a*/ 	.byte	0xff
	.zero		1


	//   ....[38]....
        /*036c*/ 	.word	0x000019b0
        /*0370*/ 	.word	0x000000ff
        /*0374*/ 	.word	0x00000028
        /*0378*/ 	.short	0x010a
        /*037a*/ 	.byte	0x04
	.zero		1


	//   ....[39]....
        /*037c*/ 	.word	0x00001a30
        /*0380*/ 	.word	0x000000ff
        /*0384*/ 	.word	0x00000028
        /*0388*/ 	.short	0x010a
        /*038a*/ 	.byte	0x21
	.zero		1


	//   ....[40]....
        /*038c*/ 	.word	0x00001bc0
        /*0390*/ 	.word	0x000000ff
        /*0394*/ 	.word	0x00000028
        /*0398*/ 	.short	0x010a
        /*039a*/ 	.byte	0x08
	.zero		1


	//   ....[41]....
        /*039c*/ 	.word	0x00001ce0
        /*03a0*/ 	.word	0x000000ff
        /*03a4*/ 	.word	0x00000098
        /*03a8*/ 	.short	0x0101
        /*03aa*/ 	.byte	0x07
	.zero		1


	//   ....[42]....
        /*03ac*/ 	.word	0x00001d00
        /*03b0*/ 	.word	0x000000ff
        /*03b4*/ 	.word	0x00000028
        /*03b8*/ 	.short	0x010a
        /*03ba*/ 	.byte	0x04
	.zero		1


	//   ....[43]....
        /*03bc*/ 	.word	0x00001d80
        /*03c0*/ 	.word	0x000000ff
        /*03c4*/ 	.word	0x00000028
        /*03c8*/ 	.short	0x010a
        /*03ca*/ 	.byte	0x11
	.zero		1


	//   ....[44]....
        /*03cc*/ 	.word	0x00001f10
        /*03d0*/ 	.word	0x000000ff
        /*03d4*/ 	.word	0x00000028
        /*03d8*/ 	.short	0x010a
        /*03da*/ 	.byte	0x06
	.zero		1


	//   ....[45]....
        /*03dc*/ 	.word	0x00002050
        /*03e0*/ 	.word	0x00000003
        /*03e4*/ 	.word	0x000000a0
        /*03e8*/ 	.short	0x010a
        /*03ea*/ 	.byte	0xff
	.zero		1


	//   ....[46]....
        /*03ec*/ 	.word	0x000021a0
        /*03f0*/ 	.word	0x00000000
        /*03f4*/ 	.word	0x00000000
        /*03f8*/ 	.short	0x0101
        /*03fa*/ 	.byte	0xff
	.zero		1


	//   ....[47]....
        /*03fc*/ 	.word	0x00002750
        /*0400*/ 	.word	0x000000ff
        /*0404*/ 	.word	0x00000000
        /*0408*/ 	.short	0x010a
        /*040a*/ 	.byte	0x04
	.zero		1


	//   ....[48]....
        /*040c*/ 	.word	0x000027e0
        /*0410*/ 	.word	0x000000ff
        /*0414*/ 	.word	0x00000000
        /*0418*/ 	.short	0x010a
        /*041a*/ 	.byte	0x05
	.zero		1


	//   ....[49]....
        /*041c*/ 	.word	0x00002870
        /*0420*/ 	.word	0x000000ff
        /*0424*/ 	.word	0x00000000
        /*0428*/ 	.short	0x010a
        /*042a*/ 	.byte	0x05
	.zero		1


	//   ....[50]....
        /*042c*/ 	.word	0x00002900
        /*0430*/ 	.word	0x000000ff
        /*0434*/ 	.word	0x00000000
        /*0438*/ 	.short	0x010a
        /*043a*/ 	.byte	0x05
	.zero		1


	//   ....[51]....
        /*043c*/ 	.word	0x000029a0
        /*0440*/ 	.word	0x00000000
        /*0444*/ 	.word	0x00000000
        /*0448*/ 	.short	0x010a
        /*044a*/ 	.byte	0xff
	.zero		1


	//   ....[52]....
        /*044c*/ 	.word	0x00002ae0
        /*0450*/ 	.word	0x00000002
        /*0454*/ 	.word	0x00000100
        /*0458*/ 	.short	0x010a
        /*045a*/ 	.byte	0xff
	.zero		1


	//   ....[53]....
        /*045c*/ 	.word	0x00002b40
        /*0460*/ 	.word	0x00000004
        /*0464*/ 	.word	0x00000000
        /*0468*/ 	.short	0x0101
        /*046a*/ 	.byte	0xff
	.zero		1


	//   ....[54]....
        /*046c*/ 	.word	0x00002b60
        /*0470*/ 	.word	0x000000ff
        /*0474*/ 	.word	0x000000b0
        /*0478*/ 	.short	0x010a
        /*047a*/ 	.byte	0x04
	.zero		1


	//   ....[55]....
        /*047c*/ 	.word	0x00002c80
        /*0480*/ 	.word	0x00000002
        /*0484*/ 	.word	0x000000a0
        /*0488*/ 	.short	0x010a
        /*048a*/ 	.byte	0xff
	.zero		1


	//   ....[56]....
        /*048c*/ 	.word	0x00002d90
        /*0490*/ 	.word	0x00000002
        /*0494*/ 	.word	0x00000000
        /*0498*/ 	.short	0x0101
        /*049a*/ 	.byte	0xff
	.zero		1


	//   ....[57]....
        /*049c*/ 	.word	0x00002e20
        /*04a0*/ 	.word	0x000000ff
        /*04a4*/ 	.word	0x000000b0
        /*04a8*/ 	.short	0x0106
        /*04aa*/ 	.byte	0x04
	.zero		1


	//   ....[58]....
        /*04ac*/ 	.word	0x00002e40
        /*04b0*/ 	.word	0x000000ff
        /*04b4*/ 	.word	0x000000b0
        /*04b8*/ 	.short	0x010a
        /*04ba*/ 	.byte	0x04
	.zero		1


	//   ....[59]....
        /*04bc*/ 	.word	0x00002ed0
        /*04c0*/ 	.word	0x000000ff
        /*04c4*/ 	.word	0x000000b0
        /*04c8*/ 	.short	0x0106
        /*04ca*/ 	.byte	0x07
	.zero		1


	//   ....[60]....
        /*04cc*/ 	.word	0x00002f10
        /*04d0*/ 	.word	0x00000000
        /*04d4*/ 	.word	0x000000b0
        /*04d8*/ 	.short	0x010a
        /*04da*/ 	.byte	0xff
	.zero		1


	//   ....[61]....
        /*04dc*/ 	.word	0x00003430
        /*04e0*/ 	.word	0x00000000
        /*04e4*/ 	.word	0x000000a0
        /*04e8*/ 	.short	0x010a
        /*04ea*/ 	.byte	0xff
	.zero		1


	//   ....[62]....
        /*04ec*/ 	.word	0x00003530
        /*04f0*/ 	.word	0x00000003
        /*04f4*/ 	.word	0x00000000
        /*04f8*/ 	.short	0x0101
        /*04fa*/ 	.byte	0xff
	.zero		1


	//   ....[63]....
        /*04fc*/ 	.word	0x00003540
        /*0500*/ 	.word	0x000000ff
        /*0504*/ 	.word	0x00000000
        /*0508*/ 	.short	0x010a
        /*050a*/ 	.byte	0x04
	.zero		1


	//   ....[64]....
        /*050c*/ 	.word	0x000035c0
        /*0510*/ 	.word	0x000000ff
        /*0514*/ 	.word	0x000000e0
        /*0518*/ 	.short	0x010a
        /*051a*/ 	.byte	0x17
	.zero		1


	//   ....[65]....
        /*051c*/ 	.word	0x000036a0
        /*0520*/ 	.word	0x000000ff
        /*0524*/ 	.word	0x00000000
        /*0528*/ 	.short	0x010a
        /*052a*/ 	.byte	0x05
	.zero		1


	//   ....[66]....
        /*052c*/ 	.word	0x000037e0
        /*0530*/ 	.word	0x000000ff
        /*0534*/ 	.word	0x00000000
        /*0538*/ 	.short	0x010a
        /*053a*/ 	.byte	0x04
	.zero		1


	//   ....[67]....
        /*053c*/ 	.word	0x000039d0
        /*0540*/ 	.word	0x000000ff
        /*0544*/ 	.word	0x00000000
        /*0548*/ 	.short	0x010a
        /*054a*/ 	.byte	0x04
	.zero		1


	//   ....[68]....
        /*054c*/ 	.word	0x00003a60
        /*0550*/ 	.word	0x000000ff
        /*0554*/ 	.word	0x00000000
        /*0558*/ 	.short	0x010a
        /*055a*/ 	.byte	0x05
	.zero		1


	//   ....[69]....
        /*055c*/ 	.word	0x00003af0
        /*0560*/ 	.word	0x000000ff
        /*0564*/ 	.word	0x00000000
        /*0568*/ 	.short	0x010a
        /*056a*/ 	.byte	0x05
	.zero		1


	//   ....[70]....
        /*056c*/ 	.word	0x00003b80
        /*0570*/ 	.word	0x000000ff
        /*0574*/ 	.word	0x00000000
        /*0578*/ 	.short	0x010a
        /*057a*/ 	.byte	0x04
	.zero		1


	//   ....[71]....
        /*057c*/ 	.word	0x00004090
        /*0580*/ 	.word	0x0000000c
        /*0584*/ 	.word	0x000000a0
        /*0588*/ 	.short	0x010a
        /*058a*/ 	.byte	0xff
	.zero		1


	//   ....[72]....
        /*058c*/ 	.word	0x00004200
        /*0590*/ 	.word	0x00000000
        /*0594*/ 	.word	0x00000000
        /*0598*/ 	.short	0x0101
        /*059a*/ 	.byte	0xff
	.zero		1


	//   ....[73]....
        /*059c*/ 	.word	0x00004690
        /*05a0*/ 	.word	0x000000ff
        /*05a4*/ 	.word	0x00000098
        /*05a8*/ 	.short	0x010a
        /*05aa*/ 	.byte	0x15
	.zero		1


	//   ....[74]....
        /*05ac*/ 	.word	0x00004810
        /*05b0*/ 	.word	0x000000ff
        /*05b4*/ 	.word	0x00000070
        /*05b8*/ 	.short	0x010a
        /*05ba*/ 	.byte	0x15
	.zero		1


	//   ....[75]....
        /*05bc*/ 	.word	0x00004980
        /*05c0*/ 	.word	0x000000ff
        /*05c4*/ 	.word	0x00000050
        /*05c8*/ 	.short	0x010b
        /*05ca*/ 	.byte	0x15
	.zero		1


	//   ....[76]....
        /*05cc*/ 	.word	0x00004990
        /*05d0*/ 	.word	0x000000ff
        /*05d4*/ 	.word	0x00000000
        /*05d8*/ 	.short	0x0101
        /*05da*/ 	.byte	0x28
	.zero		1


	//   ....[77]....
        /*05dc*/ 	.word	0x000049a0
        /*05e0*/ 	.word	0x000000ff
        /*05e4*/ 	.word	0x00000078
        /*05e8*/ 	.short	0x010a
        /*05ea*/ 	.byte	0x15
	.zero		1


	//   ....[78]....
        /*05ec*/ 	.word	0x00004af0
        /*05f0*/ 	.word	0x000000ff
        /*05f4*/ 	.word	0x00000058
        /*05f8*/ 	.short	0x010b
        /*05fa*/ 	.byte	0x15
	.zero		1


	//   ....[79]....
        /*05fc*/ 	.word	0x00004b00
        /*0600*/ 	.word	0x000000ff
        /*0604*/ 	.word	0x00000000
        /*0608*/ 	.short	0x0101
        /*060a*/ 	.byte	0x27
	.zero		1


	//   ....[80]....
        /*060c*/ 	.word	0x00004b10
        /*0610*/ 	.word	0x000000ff
        /*0614*/ 	.word	0x00000080
        /*0618*/ 	.short	0x010a
        /*061a*/ 	.byte	0x15
	.zero		1


	//   ....[81]....
        /*061c*/ 	.word	0x00004c50
        /*0620*/ 	.word	0x000000ff
        /*0624*/ 	.word	0x00000060
        /*0628*/ 	.short	0x010b
        /*062a*/ 	.byte	0x15
	.zero		1


	//   ....[82]....
        /*062c*/ 	.word	0x00004c60
        /*0630*/ 	.word	0x000000ff
        /*0634*/ 	.word	0x00000000
        /*0638*/ 	.short	0x0101
        /*063a*/ 	.byte	0x26
	.zero		1


	//   ....[83]....
        /*063c*/ 	.word	0x00004c70
        /*0640*/ 	.word	0x000000ff
        /*0644*/ 	.word	0x00000088
        /*0648*/ 	.short	0x010a
        /*064a*/ 	.byte	0x15
	.zero		1


	//   ....[84]....
        /*064c*/ 	.word	0x00004e60
        /*0650*/ 	.word	0x000000ff
        /*0654*/ 	.word	0x00000068
        /*0658*/ 	.short	0x010b
        /*065a*/ 	.byte	0x15
	.zero		1


	//   ....[85]....
        /*065c*/ 	.word	0x00004e70
        /*0660*/ 	.word	0x000000ff
        /*0664*/ 	.word	0x00000000
        /*0668*/ 	.short	0x0101
        /*066a*/ 	.byte	0x25
	.zero		1


	//   ....[86]....
        /*066c*/ 	.word	0x00004ea0
        /*0670*/ 	.word	0x000000ff
        /*0674*/ 	.word	0x00000070
        /*0678*/ 	.short	0x010a
        /*067a*/ 	.byte	0x15
	.zero		1


	//   ....[87]....
        /*067c*/ 	.word	0x00004ec0
        /*0680*/ 	.word	0x000000ff
        /*0684*/ 	.word	0x00000078
        /*0688*/ 	.short	0x010a
        /*068a*/ 	.byte	0x15
	.zero		1


	//   ....[88]....
        /*068c*/ 	.word	0x00004ee0
        /*0690*/ 	.word	0x000000ff
        /*0694*/ 	.word	0x00000080
        /*0698*/ 	.short	0x010a
        /*069a*/ 	.byte	0x15
	.zero		1


	//   ....[89]....
        /*069c*/ 	.word	0x00004f20
        /*06a0*/ 	.word	0x00000000
        /*06a4*/ 	.word	0x00000088
        /*06a8*/ 	.short	0x010a
        /*06aa*/ 	.byte	0xff
	.zero		1


	//   ....[90]....
        /*06ac*/ 	.word	0x00005270
        /*06b0*/ 	.word	0x00000003
        /*06b4*/ 	.word	0x000000a0
        /*06b8*/ 	.short	0x010a
        /*06ba*/ 	.byte	0xff
	.zero		1


	//   ....[91]....
        /*06bc*/ 	.word	0x000053f0
        /*06c0*/ 	.word	0x00000000
        /*06c4*/ 	.word	0x00000000
        /*06c8*/ 	.short	0x0101
        /*06ca*/ 	.byte	0xff
	.zero		1


	//   ....[92]....
        /*06cc*/ 	.word	0x00005f40
        /*06d0*/ 	.word	0x00000002
        /*06d4*/ 	.word	0x00000050
        /*06d8*/ 	.short	0x010a
        /*06da*/ 	.byte	0xff
	.zero		1


	//   ....[93]....
        /*06dc*/ 	.word	0x00005fb0
        /*06e0*/ 	.word	0x00000047
        /*06e4*/ 	.word	0x000000c0
        /*06e8*/ 	.short	0x010a
        /*06ea*/ 	.byte	0xff
	.zero		1


	//   ....[94]....
        /*06ec*/ 	.word	0x000060a0
        /*06f0*/ 	.word	0x00000002
        /*06f4*/ 	.word	0x00000050
        /*06f8*/ 	.short	0x010a
        /*06fa*/ 	.byte	0xff
	.zero		1


	//   ....[95]....
        /*06fc*/ 	.word	0x000061b0
        /*0700*/ 	.word	0x00000000
        /*0704*/ 	.word	0x00000000
        /*0708*/ 	.short	0x0101
        /*070a*/ 	.byte	0xff
	.zero		1


	//   ....[96]....
        /*070c*/ 	.word	0x00006230
        /*0710*/ 	.word	0x00000047
        /*0714*/ 	.word	0x000000c0
        /*0718*/ 	.short	0x010a
        /*071a*/ 	.byte	0xff
	.zero		1


	//   ....[97]....
        /*071c*/ 	.word	0x00006d80
        /*0720*/ 	.word	0x00000070
        /*0724*/ 	.word	0x00000050
        /*0728*/ 	.short	0x010a
        /*072a*/ 	.byte	0xff
	.zero		1


	//   ....[98]....
        /*072c*/ 	.word	0x00006e50
        /*0730*/ 	.word	0x00000070
        /*0734*/ 	.word	0x00000050
        /*0738*/ 	.short	0x010a
        /*073a*/ 	.byte	0xff
	.zero		1


	//   ....[99]....
        /*073c*/ 	.word	0x00006f60
        /*0740*/ 	.word	0x00000000
        /*0744*/ 	.word	0x00000000
        /*0748*/ 	.short	0x0101
        /*074a*/ 	.byte	0xff
	.zero		1


	//   ....[100]....
        /*074c*/ 	.word	0x00007ad0
        /*0750*/ 	.word	0x00000070
        /*0754*/ 	.word	0x00000050
        /*0758*/ 	.short	0x010a
        /*075a*/ 	.byte	0xff
	.zero		1


	//   ....[101]....
        /*075c*/ 	.word	0x00007ba0
        /*0760*/ 	.word	0x00000070
        /*0764*/ 	.word	0x00000050
        /*0768*/ 	.short	0x010a
        /*076a*/ 	.byte	0xff
	.zero		1


	//   ....[102]....
        /*076c*/ 	.word	0x00007cb0
        /*0770*/ 	.word	0x00000000
        /*0774*/ 	.word	0x00000000
        /*0778*/ 	.short	0x0101
        /*077a*/ 	.byte	0xff
	.zero		1


	//   ....[103]....
        /*077c*/ 	.word	0x00008850
        /*0780*/ 	.word	0x00000066
        /*0784*/ 	.word	0x00000050
        /*0788*/ 	.short	0x010a
        /*078a*/ 	.byte	0xff
	.zero		1


	//   ....[104]....
        /*078c*/ 	.word	0x00008920
        /*0790*/ 	.word	0x00000066
        /*0794*/ 	.word	0x00000050
        /*0798*/ 	.short	0x010a
        /*079a*/ 	.byte	0xff
	.zero		1


	//   ....[105]....
        /*079c*/ 	.word	0x00008a30
        /*07a0*/ 	.word	0x00000000
        /*07a4*/ 	.word	0x00000000
        /*07a8*/ 	.short	0x0101
        /*07aa*/ 	.byte	0xff
	.zero		1


	//   ....[106]....
        /*07ac*/ 	.word	0x00008ec0
        /*07b0*/ 	.word	0x000000ff
        /*07b4*/ 	.word	0x00000000
        /*07b8*/ 	.short	0x0101
        /*07ba*/ 	.byte	0x04
	.zero		1


	//   ....[107]....
        /*07bc*/ 	.word	0x000096d0
        /*07c0*/ 	.word	0x00000000
        /*07c4*/ 	.word	0x00000110
        /*07c8*/ 	.short	0x010a
        /*07ca*/ 	.byte	0xff
	.zero		1


	//   ....[108]....
        /*07cc*/ 	.word	0x00009730
        /*07d0*/ 	.word	0x00000000
        /*07d4*/ 	.word	0x00000028
        /*07d8*/ 	.short	0x010a
        /*07da*/ 	.byte	0xff
	.zero		1


	//   ....[109]....
        /*07dc*/ 	.word	0x00009790
        /*07e0*/ 	.word	0x00000000
        /*07e4*/ 	.word	0x00000028
        /*07e8*/ 	.short	0x010a
        /*07ea*/ 	.byte	0xff
	.zero		1


	//   ....[110]....
        /*07ec*/ 	.word	0x000097e0
        /*07f0*/ 	.word	0x00000003
        /*07f4*/ 	.word	0x000000a0
        /*07f8*/ 	.short	0x010a
        /*07fa*/ 	.byte	0xff
	.zero		1


	//   ....[111]....
        /*07fc*/ 	.word	0x00009840
        /*0800*/ 	.word	0x00000000
        /*0804*/ 	.word	0x00000000
        /*0808*/ 	.short	0x010a
        /*080a*/ 	.byte	0xff
	.zero		1


	//   ....[112]....
        /*080c*/ 	.word	0x000098a0
        /*0810*/ 	.word	0x00000000
        /*0814*/ 	.word	0x00000000
        /*0818*/ 	.short	0x010a
        /*081a*/ 	.byte	0xff
	.zero		1


	//   ....[113]....
        /*081c*/ 	.word	0x00009900
        /*0820*/ 	.word	0x00000000
        /*0824*/ 	.word	0x00000000
        /*0828*/ 	.short	0x010a
        /*082a*/ 	.byte	0xff
	.zero		1


	//   ....[114]....
        /*082c*/ 	.word	0x00009960
        /*0830*/ 	.word	0x00000000
        /*0834*/ 	.word	0x00000000
        /*0838*/ 	.short	0x010a
        /*083a*/ 	.byte	0xff
	.zero		1


	//   ....[115]....
        /*083c*/ 	.word	0x000099b0
        /*0840*/ 	.word	0x00000002
        /*0844*/ 	.word	0x00000100
        /*0848*/ 	.short	0x010a
        /*084a*/ 	.byte	0xff
	.zero		1


	//   ....[116]....
        /*084c*/ 	.word	0x00009a10
        /*0850*/ 	.word	0x00000002
        /*0854*/ 	.word	0x000000b0
        /*0858*/ 	.short	0x010a
        /*085a*/ 	.byte	0xff
	.zero		1


	//   ....[117]....
        /*085c*/ 	.word	0x00009a60
        /*0860*/ 	.word	0x00000002
        /*0864*/ 	.word	0x000000a0
        /*0868*/ 	.short	0x010a
        /*086a*/ 	.byte	0xff
	.zero		1


	//   ....[118]....
        /*086c*/ 	.word	0x00009ac0
        /*0870*/ 	.word	0x00000000
        /*0874*/ 	.word	0x000000b0
        /*0878*/ 	.short	0x010a
        /*087a*/ 	.byte	0xff
	.zero		1


	//   ....[119]....
        /*087c*/ 	.word	0x00009b10
        /*0880*/ 	.word	0x00000000
        /*0884*/ 	.word	0x000000a0
        /*0888*/ 	.short	0x010a
        /*088a*/ 	.byte	0xff
	.zero		1


	//   ....[120]....
        /*088c*/ 	.word	0x00009b70
        /*0890*/ 	.word	0x00000003
        /*0894*/ 	.word	0x000000e0
        /*0898*/ 	.short	0x010a
        /*089a*/ 	.byte	0xff
	.zero		1


	//   ....[121]....
        /*089c*/ 	.word	0x00009bd0
        /*08a0*/ 	.word	0x00000000
        /*08a4*/ 	.word	0x00000000
        /*08a8*/ 	.short	0x010a
        /*08aa*/ 	.byte	0xff
	.zero		1


	//   ....[122]....
        /*08ac*/ 	.word	0x00009c30
        /*08b0*/ 	.word	0x00000000
        /*08b4*/ 	.word	0x00000000
        /*08b8*/ 	.short	0x010a
        /*08ba*/ 	.byte	0xff
	.zero		1


	//   ....[123]....
        /*08bc*/ 	.word	0x00009c90
        /*08c0*/ 	.word	0x00000000
        /*08c4*/ 	.word	0x00000000
        /*08c8*/ 	.short	0x010a
        /*08ca*/ 	.byte	0xff
	.zero		1


	//   ....[124]....
        /*08cc*/ 	.word	0x00009cf0
        /*08d0*/ 	.word	0x00000000
        /*08d4*/ 	.word	0x00000000
        /*08d8*/ 	.short	0x010a
        /*08da*/ 	.byte	0xff
	.zero		1


	//   ....[125]....
        /*08dc*/ 	.word	0x00009d50
        /*08e0*/ 	.word	0x00000000
        /*08e4*/ 	.word	0x00000000
        /*08e8*/ 	.short	0x010a
        /*08ea*/ 	.byte	0xff
	.zero		1


	//   ....[126]....
        /*08ec*/ 	.word	0x00009da0
        /*08f0*/ 	.word	0x0000000c
        /*08f4*/ 	.word	0x000000a0
        /*08f8*/ 	.short	0x010a
        /*08fa*/ 	.byte	0xff
	.zero		1


	//   ....[127]....
        /*08fc*/ 	.word	0x00009e00
        /*0900*/ 	.word	0x00000000
        /*0904*/ 	.word	0x00000098
        /*0908*/ 	.short	0x010a
        /*090a*/ 	.byte	0xff
	.zero		1


	//   ....[128]....
        /*090c*/ 	.word	0x00009e60
        /*0910*/ 	.word	0x00000000
        /*0914*/ 	.word	0x00000070
        /*0918*/ 	.short	0x010a
        /*091a*/ 	.byte	0xff
	.zero		1


	//   ....[129]....
        /*091c*/ 	.word	0x00009ec0
        /*0920*/ 	.word	0x00000000
        /*0924*/ 	.word	0x00000078
        /*0928*/ 	.short	0x010a
        /*092a*/ 	.byte	0xff
	.zero		1


	//   ....[130]....
        /*092c*/ 	.word	0x00009f20
        /*0930*/ 	.word	0x00000000
        /*0934*/ 	.word	0x00000080
        /*0938*/ 	.short	0x010a
        /*093a*/ 	.byte	0xff
	.zero		1


	//   ....[131]....
        /*093c*/ 	.word	0x00009f80
        /*0940*/ 	.word	0x00000000
        /*0944*/ 	.word	0x00000088
        /*0948*/ 	.short	0x010a
        /*094a*/ 	.byte	0xff
	.zero		1


	//   ....[132]....
        /*094c*/ 	.word	0x00009fe0
        /*0950*/ 	.word	0x00000000
        /*0954*/ 	.word	0x00000070
        /*0958*/ 	.short	0x010a
        /*095a*/ 	.byte	0xff
	.zero		1


	//   ....[133]....
        /*095c*/ 	.word	0x0000a040
        /*0960*/ 	.word	0x00000000
        /*0964*/ 	.word	0x00000078
        /*0968*/ 	.short	0x010a
        /*096a*/ 	.byte	0xff
	.zero		1


	//   ....[134]....
        /*096c*/ 	.word	0x0000a0a0
        /*0970*/ 	.word	0x00000000
        /*0974*/ 	.word	0x00000080
        /*0978*/ 	.short	0x010a
        /*097a*/ 	.byte	0xff
	.zero		1


	//   ....[135]....
        /*097c*/ 	.word	0x0000a0f0
        /*0980*/ 	.word	0x00000003
        /*0984*/ 	.word	0x000000a0
        /*0988*/ 	.short	0x010a
        /*098a*/ 	.byte	0xff
	.zero		1


	//   ....[136]....
        /*098c*/ 	.word	0x0000a140
        /*0990*/ 	.word	0x00000002
        /*0994*/ 	.word	0x00000050
        /*0998*/ 	.short	0x010a
        /*099a*/ 	.byte	0xff
	.zero		1


	//   ....[137]....
        /*099c*/ 	.word	0x0000a190
        /*09a0*/ 	.word	0x00000047
        /*09a4*/ 	.word	0x000000c0
        /*09a8*/ 	.short	0x010a
        /*09aa*/ 	.byte	0xff
	.zero		1


	//   ....[138]....
        /*09ac*/ 	.word	0x0000a1e0
        /*09b0*/ 	.word	0x00000070
        /*09b4*/ 	.word	0x00000050
        /*09b8*/ 	.short	0x010a
        /*09ba*/ 	.byte	0xff
	.zero		1


	//   ....[139]....
        /*09bc*/ 	.word	0x0000a230
        /*09c0*/ 	.word	0x00000070
        /*09c4*/ 	.word	0x00000050
        /*09c8*/ 	.short	0x010a
        /*09ca*/ 	.byte	0xff
	.zero		1


	//   ....[140]....
        /*09cc*/ 	.word	0x0000a280
        /*09d0*/ 	.word	0x00000066
        /*09d4*/ 	.word	0x00000050
        /*09d8*/ 	.short	0x010a
        /*09da*/ 	.byte	0xff
	.zero		1


	//----- nvinfo : EIATTR_NUM_MBARRIERS
	.align		4
.L_48:
        /*09dc*/ 	.byte	0x03, 0x38
        /*09de*/ 	.short	0x0024


	//----- nvinfo : EIATTR_EXIT_INSTR_OFFSETS
	.align		4
        /*09e0*/ 	.byte	0x04, 0x1c
        /*09e2*/ 	.short	(.L_50 - .L_49)


	//   ....[0]....
.L_49:
        /*09e4*/ 	.word	0x000029d0


	//   ....[1]....
        /*09e8*/ 	.word	0x00002ee0


	//   ....[2]....
        /*09ec*/ 	.word	0x00002f40


	//   ....[3]....
        /*09f0*/ 	.word	0x00003de0


	//   ....[4]....
        /*09f4*/ 	.word	0x00004f50


	//   ....[5]....
        /*09f8*/ 	.word	0x00004f90


	//   ....[6]....
        /*09fc*/ 	.word	0x000096c0


	//----- nvinfo : EIATTR_MAX_THREADS
	.align		4
.L_50:
        /*0a00*/ 	.byte	0x04, 0x05
        /*0a02*/ 	.short	(.L_52 - .L_51)
.L_51:
        /*0a04*/ 	.word	0x00000100
        /*0a08*/ 	.word	0x00000001
        /*0a0c*/ 	.word	0x00000001


	//----- nvinfo : EIATTR_CRS_STACK_SIZE
	.align		4
.L_52:
        /*0a10*/ 	.byte	0x04, 0x1e
        /*0a12*/ 	.short	(.L_54 - .L_53)
.L_53:
        /*0a14*/ 	.word	0x00000000


	//----- nvinfo : EIATTR_CBANK_PARAM_SIZE
	.align		4
.L_54:
        /*0a18*/ 	.byte	0x03, 0x19
        /*0a1a*/ 	.short	0x0800


	//----- nvinfo : EIATTR_PARAM_CBANK
	.align		4
        /*0a1c*/ 	.byte	0x04, 0x0a
        /*0a1e*/ 	.short	(.L_56 - .L_55)
	.align		4
.L_55:
        /*0a20*/ 	.word	index@(.nv.constant0._ZN7cutlass13device_kernelINS_4gemm6kernel13GemmUniversalIN4cute5tupleIJiiiiEEENS1_10collective13CollectiveMmaINS1_35MainloopSm100TmaUmmaWarpSpecializedILi5ELi2ELi4ENS5_IJNS4_1CILi1EEENSA_ILi2EEESB_EEEEENS5_IJNSA_ILi64EEENSA_ILi256EEESF_EEENS_12float_e4m3_tENS5_IJlSB_lEEESI_SJ_NS4_8TiledMMAINS4_8MMA_AtomIJNS4_10MMA_TraitsINS4_19SM100_MMA_F8F6F4_SSEJSI_SI_fSF_SG_NS4_17integral_constantINS4_4UMMA5MajorELSQ_0EEESR_NSO_INSP_7ScaleInELSS_0EEEST_EEEEEENS4_6LayoutINS5_IJSB_SB_SB_EEENS5_IJNSA_ILi0EEESY_SY_EEEEENS5_IJNS4_10UnderscoreES11_S11_EEEEENS4_23SM90_TMA_LOAD_MULTICASTENS4_14ComposedLayoutINS4_7SwizzleILi2ELi4ELi3EEENS4_18smem_ptr_flag_bitsILi8EEENSW_INS5_IJNSA_ILi8EEESF_EEENS5_IJSF_SB_EEEEEEEvNS4_8identityENS4_13SM90_TMA_LOADES1E_vS1F_EENS_8epilogue10collective18CollectiveEpilogueINS1I_23Sm100TmaWarpSpecializedILi4ELi2ELi32ELb0ELb0EEEJSH_NS5_IJNSW_ISF_SB_EES1N_EEESI_SJ_SI_SJ_NS1I_6fusion15FusionCallbacksIS1M_NS1P_17LinearCombinationISI_fSI_fLNS_15FloatRoundStyleE2EEESH_S1O_JEEENS4_5SM1004TMEM4LOAD26SM100_TMEM_LOAD_16dp32b32xES1G_S1E_NS4_39AutoVectorizingCopyWithAssumedAlignmentILi128EEENS4_14SM90_TMA_STOREES1E_S20_S20_EEEvvEEEEvNT_6ParamsE)
        /*0a24*/ 	.short	0x0380
        /*0a26*/ 	.short	0x0800


	//----- nvinfo : EIATTR_SW_WAR
	.align		4
.L_56:
        /*0a28*/ 	.byte	0x04, 0x36
        /*0a2a*/ 	.short	(.L_58 - .L_57)
.L_57:
        /*0a2c*/ 	.word	0x00000008
.L_58:


//--------------------- .nv.callgraph             --------------------------
	.section	.nv.callgraph,"",@"SHT_CUDA_CALLGRAPH"
	.align	4
	.sectionentsize	8
	.align		4
        /*0000*/ 	.word	0x00000000
	.align		4
        /*0004*/ 	.word	0xffffffff
	.align		4
        /*0008*/ 	.word	index@(_ZN7cutlass13device_kernelINS_4gemm6kernel13GemmUniversalIN4cute5tupleIJiiiiEEENS1_10collective13CollectiveMmaINS1_35MainloopSm100TmaUmmaWarpSpecializedILi5ELi2ELi4ENS5_IJNS4_1CILi1EEENSA_ILi2EEESB_EEEEENS5_IJNSA_ILi64EEENSA_ILi256EEESF_EEENS_12float_e4m3_tENS5_IJlSB_lEEESI_SJ_NS4_8TiledMMAINS4_8MMA_AtomIJNS4_10MMA_TraitsINS4_19SM100_MMA_F8F6F4_SSEJSI_SI_fSF_SG_NS4_17integral_constantINS4_4UMMA5MajorELSQ_0EEESR_NSO_INSP_7ScaleInELSS_0EEEST_EEEEEENS4_6LayoutINS5_IJSB_SB_SB_EEENS5_IJNSA_ILi0EEESY_SY_EEEEENS5_IJNS4_10UnderscoreES11_S11_EEEEENS4_23SM90_TMA_LOAD_MULTICASTENS4_14ComposedLayoutINS4_7SwizzleILi2ELi4ELi3EEENS4_18smem_ptr_flag_bitsILi8EEENSW_INS5_IJNSA_ILi8EEESF_EEENS5_IJSF_SB_EEEEEEEvNS4_8identityENS4_13SM90_TMA_LOADES1E_vS1F_EENS_8epilogue10collective18CollectiveEpilogueINS1I_23Sm100TmaWarpSpecializedILi4ELi2ELi32ELb0ELb0EEEJSH_NS5_IJNSW_ISF_SB_EES1N_EEESI_SJ_SI_SJ_NS1I_6fusion15FusionCallbacksIS1M_NS1P_17LinearCombinationISI_fSI_fLNS_15FloatRoundStyleE2EEESH_S1O_JEEENS4_5SM1004TMEM4LOAD26SM100_TMEM_LOAD_16dp32b32xES1G_S1E_NS4_39AutoVectorizingCopyWithAssumedAlignmentILi128EEENS4_14SM90_TMA_STOREES1E_S20_S20_EEEvvEEEEvNT_6ParamsE)
	.align		4
        /*000c*/ 	.word	index@(__assertfail)
	.align		4
        /*0010*/ 	.word	0x00000000
	.align		4
        /*0014*/ 	.word	0xfffffffe
	.align		4
        /*0018*/ 	.word	0x00000000
	.align		4
        /*001c*/ 	.word	0xfffffffd
	.align		4
        /*0020*/ 	.word	0x00000000
	.align		4
        /*0024*/ 	.word	0xfffffffc


//--------------------- .nv.constant4             --------------------------
	.section	.nv.constant4,"a",@progbits
	.align	8
	.align		8
.nv.constant4:
        /*0000*/ 	.dword	__assertfail
	.align		8
        /*0008*/ 	.dword	__unnamed_1
	.align		8
        /*0010*/ 	.dword	__unnamed_2
	.align		8
        /*0018*/ 	.dword	__unnamed_3
	.align		8
        /*0020*/ 	.dword	_ZN39_INTERNAL_29f15bfa_4_k_cu_a6255f71_82934cuda3std3__45__cpo5beginE
	.align		8
        /*0028*/ 	.dword	_ZN39_INTERNAL_29f15bfa_4_k_cu_a6255f71_82934cuda3std3__45__cpo3endE
	.align		8
        /*0030*/ 	.dword	_ZN39_INTERNAL_29f15bfa_4_k_cu_a6255f71_82934cuda3std3__45__cpo6cbeginE
	.align		8
        /*0038*/ 	.dword	_ZN39_INTERNAL_29f15bfa_4_k_cu_a6255f71_82934cuda3std3__45__cpo4cendE
	.align		8
        /*0040*/ 	.dword	_ZN39_INTERNAL_29f15bfa_4_k_cu_a6255f71_82934cuda3std3__441_GLOBAL__N__29f15bfa_4_k_cu_a6255f71_82936ignoreE
	.align		8
        /*0048*/ 	.dword	_ZN39_INTERNAL_29f15bfa_4_k_cu_a6255f71_82934cuda3std3__419piecewise_constructE
	.align		8
        /*0050*/ 	.dword	_ZN39_INTERNAL_29f15bfa_4_k_cu_a6255f71_82934cuda3std3__48in_placeE
	.align		8
        /*0058*/ 	.dword	_ZN39_INTERNAL_29f15bfa_4_k_cu_a6255f71_82934cuda3std6ranges3__45__cpo4swapE
	.align		8
        /*0060*/ 	.dword	_ZN39_INTERNAL_29f15bfa_4_k_cu_a6255f71_82934cuda3std6ranges3__45__cpo9iter_moveE
	.align		8
        /*0068*/ 	.dword	_ZN39_INTERNAL_29f15bfa_4_k_cu_a6255f71_82934cute7productE
	.align		8
        /*0070*/ 	.dword	_ZN39_INTERNAL_29f15bfa_4_k_cu_a6255f71_82934cute1_E
	.align		8
        /*0078*/ 	.dword	$str$25
	.align		8
        /*0080*/ 	.dword	$str$26
	.align		8
        /*0088*/ 	.dword	$str$27
	.align		8
        /*0090*/ 	.dword	$str$28


//--------------------- .text._ZN7cutlass13device_kernelINS_4gemm6kernel13GemmUniversalIN4cute5tupleIJiiiiEEENS1_10collective13CollectiveMmaINS1_35MainloopSm100TmaUmmaWarpSpecializedILi5ELi2ELi4ENS5_IJNS4_1CILi1EEENSA_ILi2EEESB_EEEEENS5_IJNSA_ILi64EEENSA_ILi256EEESF_EEENS_12float_e4m3_tENS5_IJlSB_lEEESI_SJ_NS4_8TiledMMAINS4_8MMA_AtomIJNS4_10MMA_TraitsINS4_19SM100_MMA_F8F6F4_SSEJSI_SI_fSF_SG_NS4_17integral_constantINS4_4UMMA5MajorELSQ_0EEESR_NSO_INSP_7ScaleInELSS_0EEEST_EEEEEENS4_6LayoutINS5_IJSB_SB_SB_EEENS5_IJNSA_ILi0EEESY_SY_EEEEENS5_IJNS4_10UnderscoreES11_S11_EEEEENS4_23SM90_TMA_LOAD_MULTICASTENS4_14ComposedLayoutINS4_7SwizzleILi2ELi4ELi3EEENS4_18smem_ptr_flag_bitsILi8EEENSW_INS5_IJNSA_ILi8EEESF_EEENS5_IJSF_SB_EEEEEEEvNS4_8identityENS4_13SM90_TMA_LOADES1E_vS1F_EENS_8epilogue10collective18CollectiveEpilogueINS1I_23Sm100TmaWarpSpecializedILi4ELi2ELi32ELb0ELb0EEEJSH_NS5_IJNSW_ISF_SB_EES1N_EEESI_SJ_SI_SJ_NS1I_6fusion15FusionCallbacksIS1M_NS1P_17LinearCombinationISI_fSI_fLNS_15FloatRoundStyleE2EEESH_S1O_JEEENS4_5SM1004TMEM4LOAD26SM100_TMEM_LOAD_16dp32b32xES1G_S1E_NS4_39AutoVectorizingCopyWithAssumedAlignmentILi128EEENS4_14SM90_TMA_STOREES1E_S20_S20_EEEvvEEEEvNT_6ParamsE --------------------------
	.section	.text._ZN7cutlass13device_kernelINS_4gemm6kernel13GemmUniversalIN4cute5tupleIJiiiiEEENS1_10collective13CollectiveMmaINS1_35MainloopSm100TmaUmmaWarpSpecializedILi5ELi2ELi4ENS5_IJNS4_1CILi1EEENSA_ILi2EEESB_EEEEENS5_IJNSA_ILi64EEENSA_ILi256EEESF_EEENS_12float_e4m3_tENS5_IJlSB_lEEESI_SJ_NS4_8TiledMMAINS4_8MMA_AtomIJNS4_10MMA_TraitsINS4_19SM100_MMA_F8F6F4_SSEJSI_SI_fSF_SG_NS4_17integral_constantINS4_4UMMA5MajorELSQ_0EEESR_NSO_INSP_7ScaleInELSS_0EEEST_EEEEEENS4_6LayoutINS5_IJSB_SB_SB_EEENS5_IJNSA_ILi0EEESY_SY_EEEEENS5_IJNS4_10UnderscoreES11_S11_EEEEENS4_23SM90_TMA_LOAD_MULTICASTENS4_14ComposedLayoutINS4_7SwizzleILi2ELi4ELi3EEENS4_18smem_ptr_flag_bitsILi8EEENSW_INS5_IJNSA_ILi8EEESF_EEENS5_IJSF_SB_EEEEEEEvNS4_8identityENS4_13SM90_TMA_LOADES1E_vS1F_EENS_8epilogue10collective18CollectiveEpilogueINS1I_23Sm100TmaWarpSpecializedILi4ELi2ELi32ELb0ELb0EEEJSH_NS5_IJNSW_ISF_SB_EES1N_EEESI_SJ_SI_SJ_NS1I_6fusion15FusionCallbacksIS1M_NS1P_17LinearCombinationISI_fSI_fLNS_15FloatRoundStyleE2EEESH_S1O_JEEENS4_5SM1004TMEM4LOAD26SM100_TMEM_LOAD_16dp32b32xES1G_S1E_NS4_39AutoVectorizingCopyWithAssumedAlignmentILi128EEENS4_14SM90_TMA_STOREES1E_S20_S20_EEEvvEEEEvNT_6ParamsE,"ax",@progbits
	.align	128
.text._ZN7cutlass13device_kernelINS_4gemm6kernel13GemmUniversalIN4cute5tupleIJiiiiEEENS1_10collective13CollectiveMmaINS1_35MainloopSm100TmaUmmaWarpSpecializedILi5ELi2ELi4ENS5_IJNS4_1CILi1EEENSA_ILi2EEESB_EEEEENS5_IJNSA_ILi64EEENSA_ILi256EEESF_EEENS_12float_e4m3_tENS5_IJlSB_lEEESI_SJ_NS4_8TiledMMAINS4_8MMA_AtomIJNS4_10MMA_TraitsINS4_19SM100_MMA_F8F6F4_SSEJSI_SI_fSF_SG_NS4_17integral_constantINS4_4UMMA5MajorELSQ_0EEESR_NSO_INSP_7ScaleInELSS_0EEEST_EEEEEENS4_6LayoutINS5_IJSB_SB_SB_EEENS5_IJNSA_ILi0EEESY_SY_EEEEENS5_IJNS4_10UnderscoreES11_S11_EEEEENS4_23SM90_TMA_LOAD_MULTICASTENS4_14ComposedLayoutINS4_7SwizzleILi2ELi4ELi3EEENS4_18smem_ptr_flag_bitsILi8EEENSW_INS5_IJNSA_ILi8EEESF_EEENS5_IJSF_SB_EEEEEEEvNS4_8identityENS4_13SM90_TMA_LOADES1E_vS1F_EENS_8epilogue10collective18CollectiveEpilogueINS1I_23Sm100TmaWarpSpecializedILi4ELi2ELi32ELb0ELb0EEEJSH_NS5_IJNSW_ISF_SB_EES1N_EEESI_SJ_SI_SJ_NS1I_6fusion15FusionCallbacksIS1M_NS1P_17LinearCombinationISI_fSI_fLNS_15FloatRoundStyleE2EEESH_S1O_JEEENS4_5SM1004TMEM4LOAD26SM100_TMEM_LOAD_16dp32b32xES1G_S1E_NS4_39AutoVectorizingCopyWithAssumedAlignmentILi128EEENS4_14SM90_TMA_STOREES1E_S20_S20_EEEvvEEEEvNT_6ParamsE:
        .type           _ZN7cutlass13device_kernelINS_4gemm6kernel13GemmUniversalIN4cute5tupleIJiiiiEEENS1_10collective13CollectiveMmaINS1_35MainloopSm100TmaUmmaWarpSpecializedILi5ELi2ELi4ENS5_IJNS4_1CILi1EEENSA_ILi2EEESB_EEEEENS5_IJNSA_ILi64EEENSA_ILi256EEESF_EEENS_12float_e4m3_tENS5_IJlSB_lEEESI_SJ_NS4_8TiledMMAINS4_8MMA_AtomIJNS4_10MMA_TraitsINS4_19SM100_MMA_F8F6F4_SSEJSI_SI_fSF_SG_NS4_17integral_constantINS4_4UMMA5MajorELSQ_0EEESR_NSO_INSP_7ScaleInELSS_0EEEST_EEEEEENS4_6LayoutINS5_IJSB_SB_SB_EEENS5_IJNSA_ILi0EEESY_SY_EEEEENS5_IJNS4_10UnderscoreES11_S11_EEEEENS4_23SM90_TMA_LOAD_MULTICASTENS4_14ComposedLayoutINS4_7SwizzleILi2ELi4ELi3EEENS4_18smem_ptr_flag_bitsILi8EEENSW_INS5_IJNSA_ILi8EEESF_EEENS5_IJSF_SB_EEEEEEEvNS4_8identityENS4_13SM90_TMA_LOADES1E_vS1F_EENS_8epilogue10collective18CollectiveEpilogueINS1I_23Sm100TmaWarpSpecializedILi4ELi2ELi32ELb0ELb0EEEJSH_NS5_IJNSW_ISF_SB_EES1N_EEESI_SJ_SI_SJ_NS1I_6fusion15FusionCallbacksIS1M_NS1P_17LinearCombinationISI_fSI_fLNS_15FloatRoundStyleE2EEESH_S1O_JEEENS4_5SM1004TMEM4LOAD26SM100_TMEM_LOAD_16dp32b32xES1G_S1E_NS4_39AutoVectorizingCopyWithAssumedAlignmentILi128EEENS4_14SM90_TMA_STOREES1E_S20_S20_EEEvvEEEEvNT_6ParamsE,@function
        .size           _ZN7cutlass13device_kernelINS_4gemm6kernel13GemmUniversalIN4cute5tupleIJiiiiEEENS1_10collective13CollectiveMmaINS1_35MainloopSm100TmaUmmaWarpSpecializedILi5ELi2ELi4ENS5_IJNS4_1CILi1EEENSA_ILi2EEESB_EEEEENS5_IJNSA_ILi64EEENSA_ILi256EEESF_EEENS_12float_e4m3_tENS5_IJlSB_lEEESI_SJ_NS4_8TiledMMAINS4_8MMA_AtomIJNS4_10MMA_TraitsINS4_19SM100_MMA_F8F6F4_SSEJSI_SI_fSF_SG_NS4_17integral_constantINS4_4UMMA5MajorELSQ_0EEESR_NSO_INSP_7ScaleInELSS_0EEEST_EEEEEENS4_6LayoutINS5_IJSB_SB_SB_EEENS5_IJNSA_ILi0EEESY_SY_EEEEENS5_IJNS4_10UnderscoreES11_S11_EEEEENS4_23SM90_TMA_LOAD_MULTICASTENS4_14ComposedLayoutINS4_7SwizzleILi2ELi4ELi3EEENS4_18smem_ptr_flag_bitsILi8EEENSW_INS5_IJNSA_ILi8EEESF_EEENS5_IJSF_SB_EEEEEEEvNS4_8identityENS4_13SM90_TMA_LOADES1E_vS1F_EENS_8epilogue10collective18CollectiveEpilogueINS1I_23Sm100TmaWarpSpecializedILi4ELi2ELi32ELb0ELb0EEEJSH_NS5_IJNSW_ISF_SB_EES1N_EEESI_SJ_SI_SJ_NS1I_6fusion15FusionCallbacksIS1M_NS1P_17LinearCombinationISI_fSI_fLNS_15FloatRoundStyleE2EEESH_S1O_JEEENS4_5SM1004TMEM4LOAD26SM100_TMEM_LOAD_16dp32b32xES1G_S1E_NS4_39AutoVectorizingCopyWithAssumedAlignmentILi128EEENS4_14SM90_TMA_STOREES1E_S20_S20_EEEvvEEEEvNT_6ParamsE,(.L_x_180 - _ZN7cutlass13device_kernelINS_4gemm6kernel13GemmUniversalIN4cute5tupleIJiiiiEEENS1_10collective13CollectiveMmaINS1_35MainloopSm100TmaUmmaWarpSpecializedILi5ELi2ELi4ENS5_IJNS4_1CILi1EEENSA_ILi2EEESB_EEEEENS5_IJNSA_ILi64EEENSA_ILi256EEESF_EEENS_12float_e4m3_tENS5_IJlSB_lEEESI_SJ_NS4_8TiledMMAINS4_8MMA_AtomIJNS4_10MMA_TraitsINS4_19SM100_MMA_F8F6F4_SSEJSI_SI_fSF_SG_NS4_17integral_constantINS4_4UMMA5MajorELSQ_0EEESR_NSO_INSP_7ScaleInELSS_0EEEST_EEEEEENS4_6LayoutINS5_IJSB_SB_SB_EEENS5_IJNSA_ILi0EEESY_SY_EEEEENS5_IJNS4_10UnderscoreES11_S11_EEEEENS4_23SM90_TMA_LOAD_MULTICASTENS4_14ComposedLayoutINS4_7SwizzleILi2ELi4ELi3EEENS4_18smem_ptr_flag_bitsILi8EEENSW_INS5_IJNSA_ILi8EEESF_EEENS5_IJSF_SB_EEEEEEEvNS4_8identityENS4_13SM90_TMA_LOADES1E_vS1F_EENS_8epilogue10collective18CollectiveEpilogueINS1I_23Sm100TmaWarpSpecializedILi4ELi2ELi32ELb0ELb0EEEJSH_NS5_IJNSW_ISF_SB_EES1N_EEESI_SJ_SI_SJ_NS1I_6fusion15FusionCallbacksIS1M_NS1P_17LinearCombinationISI_fSI_fLNS_15FloatRoundStyleE2EEESH_S1O_JEEENS4_5SM1004TMEM4LOAD26SM100_TMEM_LOAD_16dp32b32xES1G_S1E_NS4_39AutoVectorizingCopyWithAssumedAlignmentILi128EEENS4_14SM90_TMA_STOREES1E_S20_S20_EEEvvEEEEvNT_6ParamsE)
        .other          _ZN7cutlass13device_kernelINS_4gemm6kernel13GemmUniversalIN4cute5tupleIJiiiiEEENS1_10collective13CollectiveMmaINS1_35MainloopSm100TmaUmmaWarpSpecializedILi5ELi2ELi4ENS5_IJNS4_1CILi1EEENSA_ILi2EEESB_EEEEENS5_IJNSA_ILi64EEENSA_ILi256EEESF_EEENS_12float_e4m3_tENS5_IJlSB_lEEESI_SJ_NS4_8TiledMMAINS4_8MMA_AtomIJNS4_10MMA_TraitsINS4_19SM100_MMA_F8F6F4_SSEJSI_SI_fSF_SG_NS4_17integral_constantINS4_4UMMA5MajorELSQ_0EEESR_NSO_INSP_7ScaleInELSS_0EEEST_EEEEEENS4_6LayoutINS5_IJSB_SB_SB_EEENS5_IJNSA_ILi0EEESY_SY_EEEEENS5_IJNS4_10UnderscoreES11_S11_EEEEENS4_23SM90_TMA_LOAD_MULTICASTENS4_14ComposedLayoutINS4_7SwizzleILi2ELi4ELi3EEENS4_18smem_ptr_flag_bitsILi8EEENSW_INS5_IJNSA_ILi8EEESF_EEENS5_IJSF_SB_EEEEEEEvNS4_8identityENS4_13SM90_TMA_LOADES1E_vS1F_EENS_8epilogue10collective18CollectiveEpilogueINS1I_23Sm100TmaWarpSpecializedILi4ELi2ELi32ELb0ELb0EEEJSH_NS5_IJNSW_ISF_SB_EES1N_EEESI_SJ_SI_SJ_NS1I_6fusion15FusionCallbacksIS1M_NS1P_17LinearCombinationISI_fSI_fLNS_15FloatRoundStyleE2EEESH_S1O_JEEENS4_5SM1004TMEM4LOAD26SM100_TMEM_LOAD_16dp32b32xES1G_S1E_NS4_39AutoVectorizingCopyWithAssumedAlignmentILi128EEENS4_14SM90_TMA_STOREES1E_S20_S20_EEEvvEEEEvNT_6ParamsE,@"STO_CUDA_ENTRY STV_DEFAULT"
_ZN7cutlass13device_kernelINS_4gemm6kernel13GemmUniversalIN4cute5tupleIJiiiiEEENS1_10collective13CollectiveMmaINS1_35MainloopSm100TmaUmmaWarpSpecializedILi5ELi2ELi4ENS5_IJNS4_1CILi1EEENSA_ILi2EEESB_EEEEENS5_IJNSA_ILi64EEENSA_ILi256EEESF_EEENS_12float_e4m3_tENS5_IJlSB_lEEESI_SJ_NS4_8TiledMMAINS4_8MMA_AtomIJNS4_10MMA_TraitsINS4_19SM100_MMA_F8F6F4_SSEJSI_SI_fSF_SG_NS4_17integral_constantINS4_4UMMA5MajorELSQ_0EEESR_NSO_INSP_7ScaleInELSS_0EEEST_EEEEEENS4_6LayoutINS5_IJSB_SB_SB_EEENS5_IJNSA_ILi0EEESY_SY_EEEEENS5_IJNS4_10UnderscoreES11_S11_EEEEENS4_23SM90_TMA_LOAD_MULTICASTENS4_14ComposedLayoutINS4_7SwizzleILi2ELi4ELi3EEENS4_18smem_ptr_flag_bitsILi8EEENSW_INS5_IJNSA_ILi8EEESF_EEENS5_IJSF_SB_EEEEEEEvNS4_8identityENS4_13SM90_TMA_LOADES1E_vS1F_EENS_8epilogue10collective18CollectiveEpilogueINS1I_23Sm100TmaWarpSpecializedILi4ELi2ELi32ELb0ELb0EEEJSH_NS5_IJNSW_ISF_SB_EES1N_EEESI_SJ_SI_SJ_NS1I_6fusion15FusionCallbacksIS1M_NS1P_17LinearCombinationISI_fSI_fLNS_15FloatRoundStyleE2EEESH_S1O_JEEENS4_5SM1004TMEM4LOAD26SM100_TMEM_LOAD_16dp32b32xES1G_S1E_NS4_39AutoVectorizingCopyWithAssumedAlignmentILi128EEENS4_14SM90_TMA_STOREES1E_S20_S20_EEEvvEEEEvNT_6ParamsE:
[----:B------:R-:W1:Y:S01]  /*0000*/  LDC R1, c[0x0][0x37c] ;  /* 0x0000df00ff017b82 */ /* 0x000e620000000800 */
[----:B------:R-:W2:Y:S01]  /*0010*/  S2R R95, SR_TID.X ;  /* 0x00000000005f7919 */ /* 0x000ea20000002100 */
[----:B------:R-:W3:Y:S01]  /*0020*/  LDCU.64 UR8, c[0x0][0x890] ;  /* 0x00011200ff0877ac */ /* 0x000ee20008000a00 */
[----:B------:R-:W-:Y:S02]  /*0030*/  PRMT R85, RZ, 0x7610, R85 ;  /* 0x00007610ff557816 */ /* 0x000fe40000000055 */
[----:B------:R-:W-:Y:S01]  /*0040*/  ELECT P3, URZ, PT ;  /* 0x0000000000ff782f */ /* 0x000fe20003860000 */
[----:B---3--:R-:W-:-:S04]  /*0050*/  UISETP.NE.U32.AND UP0, UPT, UR8, URZ, UPT ;  /* 0x000000ff0800728c */ /* 0x008fc8000bf05070 */
[----:B------:R-:W-:Y:S01]  /*0060*/  UISETP.NE.AND.EX UP0, UPT, UR9, URZ, UPT, UP0 ;  /* 0x000000ff0900728c */ /* 0x000fe2000bf05300 */
[----:B--2---:R-:W-:-:S05]  /*0070*/  SHF.R.U32.HI R86, RZ, 0x5, R95 ;  /* 0x00000005ff567819 */ /* 0x004fca000001165f */
[----:B------:R-:W2:Y:S02]  /*0080*/  SHFL.IDX PT, R0, R86, RZ, 0x1f ;  /* 0x00001fff56007589 */ /* 0x000ea400000e0000 */
[----:B--2---:R-:W-:Y:S01]  /*0090*/  R2UR UR17, R0 ;  /* 0x00000000001172ca */ /* 0x004fe200000e0000 */
[----:B-1----:R-:W-:-:S14]  /*00a0*/  BRA.U UP0, `(.L_x_0) ;  /* 0x0000000100307547 */ /* 0x002fdc000b800000 */
[----:B------:R-:W1:Y:S02]  /*00b0*/  LDCU.64 UR4, c[0x0][0x888] ;  /* 0x00011100ff0477ac */ /* 0x000e640008000a00 */
[----:B-1----:R-:W-:-:S04]  /*00c0*/  UISETP.NE.U32.AND UP0, UPT, UR4, URZ, UPT ;  /* 0x000000ff0400728c */ /* 0x002fc8000bf05070 */
[----:B------:R-:W-:-:S09]  /*00d0*/  UISETP.NE.AND.EX UP0, UPT, UR5, URZ, UPT, UP0 ;  /* 0x000000ff0500728c */ /* 0x000fd2000bf05300 */
[----:B------:R-:W-:Y:S05]  /*00e0*/  BRA.U !UP0, `(.L_x_1) ;  /* 0x0000000108147547 */ /* 0x000fea000b800000 */
[----:B------:R-:W1:Y:S01]  /*00f0*/  LDC.64 R2, c[0x0][0x888] ;  /* 0x00022200ff027b82 */ /* 0x000e620000000a00 */
[----:B------:R-:W1:Y:S02]  /*0100*/  LDCU.64 UR4, c[0x0][0x358] ;  /* 0x00006b00ff0477ac */ /* 0x000e640008000a00 */
[----:B-1----:R1:W5:Y:S01]  /*0110*/  LDG.E R41, desc[UR4][R2.64] ;  /* 0x0000000402297981 */ /* 0x002362000c1e1900 */
[----:B------:R-:W-:Y:S01]  /*0120*/  HFMA2 R85, -RZ, RZ, 0, 5.9604644775390625e-08 ;  /* 0x00000001ff557431 */ /* 0x000fe200000001ff */
[----:B------:R-:W-:Y:S05]  /*0130*/  BRA `(.L_x_0) ;  /* 0x00000000000c7947 */ /* 0x000fea0003800000 */
.L_x_1:
[----:B------:R-:W1:Y:S01]  /*0140*/  LDCU UR4, c[0x0][0x880] ;  /* 0x00011000ff0477ac */ /* 0x000e620008000800 */
[----:B------:R-:W-:Y:S01]  /*0150*/  HFMA2 R85, -RZ, RZ, 0, 5.9604644775390625e-08 ;  /* 0x00000001ff557431 */ /* 0x000fe200000001ff */
[----:B-1----:R-:W-:-:S07]  /*0160*/  MOV R41, UR4 ;  /* 0x0000000400297c02 */ /* 0x002fce0008000f00 */
.L_x_0:
[----:B------:R-:W2:Y:S02]  /*0170*/  LDCU.64 UR4, c[0x0][0x8b0] ;  /* 0x00011600ff0477ac */ /* 0x000ea40008000a00 */
[----:B--2---:R-:W-:-:S04]  /*0180*/  UISETP.NE.U32.AND UP0, UPT, UR4, URZ, UPT ;  /* 0x000000ff0400728c */ /* 0x004fc8000bf05070 */
[----:B------:R-:W-:-:S09]  /*0190*/  UISETP.NE.AND.EX UP0, UPT, UR5, URZ, UPT, UP0 ;  /* 0x000000ff0500728c */ /* 0x000fd2000bf05300 */
[----:B------:R-:W-:Y:S05]  /*01a0*/  BRA.U UP0, `(.L_x_2) ;  /* 0x0000000100287547 */ /* 0x000fea000b800000 */
[----:B------:R-:W2:Y:S02]  /*01b0*/  LDCU.64 UR4, c[0x0][0x8a8] ;  /* 0x00011500ff0477ac */ /* 0x000ea40008000a00 */
[----:B--2---:R-:W-:-:S04]  /*01c0*/  UISETP.NE.U32.AND UP0, UPT, UR4, URZ, UPT ;  /* 0x000000ff0400728c */ /* 0x004fc8000bf05070 */
[----:B------:R-:W-:-:S09]  /*01d0*/  UISETP.NE.AND.EX UP0, UPT, UR5, URZ, UPT, UP0 ;  /* 0x000000ff0500728c */ /* 0x000fd2000bf05300 */
[----:B------:R-:W-:Y:S05]  /*01e0*/  BRA.U !UP0, `(.L_x_3) ;  /* 0x0000000108107547 */ /* 0x000fea000b800000 */
[----:B------:R-:W2:Y:S01]  /*01f0*/  LDC.64 R38, c[0x0][0x8a8] ;  /* 0x00022a00ff267b82 */ /* 0x000ea20000000a00 */
[----:B------:R-:W2:Y:S02]  /*0200*/  LDCU.64 UR4, c[0x0][0x358] ;  /* 0x00006b00ff0477ac */ /* 0x000ea40008000a00 */
[----:B--2---:R2:W5:Y:S01]  /*0210*/  LDG.E R38, desc[UR4][R38.64] ;  /* 0x0000000426267981 */ /* 0x004562000c1e1900 */
[----:B------:R-:W-:Y:S05]  /*0220*/  BRA `(.L_x_2) ;  /* 0x0000000000087947 */ /* 0x000fea0003800000 */
.L_x_3:
[----:B------:R-:W2:Y:S02]  /*0230*/  LDCU UR4, c[0x0][0x8a0] ;  /* 0x00011400ff0477ac */ /* 0x000ea40008000800 */
[----:B--2---:R-:W-:Y:S02]  /*0240*/  MOV R38, UR4 ;  /* 0x0000000400267c02 */ /* 0x004fe40008000f00 */
.L_x_2:
[----:B------:R-:W-:Y:S01]  /*0250*/  IMAD.U32 R0, RZ, RZ, UR17 ;  /* 0x00000011ff007e24 */ /* 0x000fe2000f8e00ff */
[----:B------:R-:W-:Y:S04]  /*0260*/  BSSY.RECONVERGENT B0, `(.L_x_4) ;  /* 0x000000c000007945 */ /* 0x000fe80003800200 */
[C---:B------:R-:W-:Y:S02]  /*0270*/  ISETP.NE.OR P1, PT, R0.reuse, 0x1, !P3 ;  /* 0x000000010000780c */ /* 0x040fe40005f25670 */
[----:B------:R-:W-:-:S11]  /*0280*/  ISETP.NE.OR P0, PT, R0, 0x3, !P3 ;  /* 0x000000030000780c */ /* 0x000fd60005f05670 */
[----:B------:R-:W-:Y:S05]  /*0290*/  @P1 BRA `(.L_x_5) ;  /* 0x0000000000201947 */ /* 0x000fea0003800000 */
[----:B------:R-:W3:Y:S02]  /*02a0*/  LDCU.64 UR4, c[0x0][0x348] ;  /* 0x00006900ff0477ac */ /* 0x000ee40008000a00 */
[----:B---3--:R-:W-:Y:S02]  /*02b0*/  UIADD3 UR6, UP1, UPT, UR4, 0x80, URZ ;  /* 0x0000008004067890 */ /* 0x008fe4000ff3e0ff */
[----:B------:R-:W-:Y:S02]  /*02c0*/  UIADD3 UR4, UP0, UPT, UR4, 0x180, URZ ;  /* 0x0000018004047890 */ /* 0x000fe4000ff1e0ff */
[----:B------:R-:W-:Y:S02]  /*02d0*/  UIADD3.X UR7, UPT, UPT, URZ, UR5, URZ, UP1, !UPT ;  /* 0x00000005ff077290 */ /* 0x000fe40008ffe4ff */
[----:B------:R-:W-:-:S07]  /*02e0*/  UIADD3.X UR5, UPT, UPT, URZ, UR5, URZ, UP0, !UPT ;  /* 0x00000005ff057290 */ /* 0x000fce00087fe4ff */
[----:B------:R3:W-:Y:S02]  /*02f0*/  UTMACCTL.PF [UR6] ;  /* 0x00000000060079b9 */ /* 0x0007e40008040000 */
[----:B------:R3:W-:Y:S02]  /*0300*/  UTMACCTL.PF [UR4] ;  /* 0x00000000040079b9 */ /* 0x0007e40008040000 */
[----:B---3--:R-:W-:Y:S01]  /*0310*/  NOP ;  /* 0x0000000000007918 */ /* 0x008fe20000000000 */
.L_x_5:
[----:B------:R-:W-:Y:S05]  /*0320*/  BSYNC.RECONVERGENT B0 ;  /* 0x0000000000007941 */ /* 0x000fea0003800200 */
.L_x_4:
[----:B------:R-:W-:Y:S04]  /*0330*/  BSSY.RECONVERGENT B0, `(.L_x_6) ;  /* 0x000000a000007945 */ /* 0x000fe80003800200 */
        /* <DEDUP_REMOVED lines=9> */
.L_x_7:
[----:B------:R-:W-:Y:S05]  /*03d0*/  BSYNC.RECONVERGENT B0 ;  /* 0x0000000000007941 */ /* 0x000fea0003800200 */
.L_x_6:
[----:B------:R-:W3:Y:S01]  /*03e0*/  LDCU.64 UR4, c[0x0][0x888] ;  /* 0x00011100ff0477ac */ /* 0x000ee20008000a00 */
[----:B------:R-:W-:Y:S02]  /*03f0*/  UISETP.EQ.U32.AND UP1, UPT, UR8, URZ, UPT ;  /* 0x000000ff0800728c */ /* 0x000fe4000bf22070 */
[----:B------:R-:W-:Y:S02]  /*0400*/  UPLOP3.LUT UP3, UPT, UPT, UPT, UPT, 0x80, 0x8 ;  /* 0x000000000008789c */ /* 0x000fe40003f6f070 */
[----:B---3--:R-:W-:-:S04]  /*0410*/  UISETP.NE.U32.AND UP0, UPT, UR4, URZ, UPT ;  /* 0x000000ff0400728c */ /* 0x008fc8000bf05070 */
[----:B------:R-:W-:-:S04]  /*0420*/  UISETP.NE.AND.EX UP0, UPT, UR5, URZ, UPT, UP0 ;  /* 0x000000ff0500728c */ /* 0x000fc8000bf05300 */
[----:B------:R-:W-:-:S04]  /*0430*/  UISETP.EQ.OR.EX UP2, UPT, UR9, URZ, !UP0, UP1 ;  /* 0x000000ff0900728c */ /* 0x000fc8000c742710 */
[----:B------:R-:W-:-:S06]  /*0440*/  UP2UR UR4, UPR, URZ, 0x4 ;  /* 0x00000004ff047883 */ /* 0x000fcc0008000000 */
[----:B------:R-:W-:Y:S01]  /*0450*/  MOV R88, UR4 ;  /* 0x0000000400587c02 */ /* 0x000fe20008000f00 */
[----:B------:R-:W-:Y:S06]  /*0460*/  BRA.U !UP2, `(.L_x_8) ;  /* 0x000000010a207547 */ /* 0x000fec000b800000 */
[----:B------:R-:W-:Y:S01]  /*0470*/  UISETP.NE.U32.AND UP1, UPT, UR8, URZ, UPT ;  /* 0x000000ff0800728c */ /* 0x000fe2000bf25070 */
[----:B-----5:R-:W-:Y:S01]  /*0480*/  FSETP.NEU.AND P0, PT, R41, RZ, PT ;  /* 0x000000ff2900720b */ /* 0x020fe20003f0d000 */
[----:B------:R-:W-:Y:S02]  /*0490*/  USEL UR4, URZ, 0xffffffff, UP0 ;  /* 0xffffffffff047887 */ /* 0x000fe40008000000 */
[----:B------:R-:W-:-:S10]  /*04a0*/  UISETP.NE.AND.EX UP1, UPT, UR9, URZ, UPT, UP1 ;  /* 0x000000ff0900728c */ /* 0x000fd4000bf25310 */
[----:B------:R-:W-:Y:S01]  /*04b0*/  VOTEU.ANY UP0, P0 ;  /* 0x0000000000ff7886 */ /* 0x000fe20000000100 */
[----:B------:R-:W-:-:S04]  /*04c0*/  @!UP1 USEL UR4, URZ, 0xffffffff, UP0 ;  /* 0xffffffffff049887 */ /* 0x000fc80008000000 */
[----:B------:R-:W-:-:S04]  /*04d0*/  ULOP3.LUT UR4, UR4, 0x1, URZ, 0xc0, !UPT ;  /* 0x0000000104047892 */ /* 0x000fc8000f8ec0ff */
[----:B------:R-:W-:-:S11]  /*04e0*/  UISETP.NE.U32.AND UP3, UPT, UR4, 0x1, UPT ;  /* 0x000000010400788c */ /* 0x000fd6000bf65070 */
.L_x_8:
[----:B-1----:R-:W1:Y:S01]  /*04f0*/  SHFL.IDX PT, R2, R86, RZ, 0x1f ;  /* 0x00001fff56027589 */ /* 0x002e6200000e0000 */
[----:B------:R-:W-:-:S04]  /*0500*/  UISETP.NE.AND UP0, UPT, UR17, 0x2, UPT ;  /* 0x000000021100788c */ /* 0x000fc8000bf05270 */
[----:B------:R-:W-:Y:S01]  /*0510*/  USEL UR48, URZ, 0x1, UP0 ;  /* 0x00000001ff307887 */ /* 0x000fe20008000000 */
[----:B-1----:R-:W-:-:S13]  /*0520*/  ISETP.NE.AND P0, PT, R2, RZ, PT ;  /* 0x000000ff0200720c */ /* 0x002fda0003f05270 */
[----:B------:R-:W-:Y:S05]  /*0530*/  @P0 BRA `(.L_x_9) ;  /* 0x0000000000600947 */ /* 0x000fea0003800000 */
[----:B------:R-:W1:Y:S01]  /*0540*/  S2UR UR4, SR_CgaCtaId ;  /* 0x00000000000479c3 */ /* 0x000e620000008800 */
[----:B------:R-:W-:Y:S01]  /*0550*/  UMOV UR5, 0x400 ;  /* 0x0000040000057882 */ /* 0x000fe20000000000 */
[----:B------:R-:W-:Y:S01]  /*0560*/  UMOV UR8, 0x1 ;  /* 0x0000000100087882 */ /* 0x000fe20000000000 */
[----:B------:R-:W-:Y:S01]  /*0570*/  UMOV UR6, 0x2 ;  /* 0x0000000200067882 */ /* 0x000fe20000000000 */
[----:B------:R-:W-:-:S04]  /*0580*/  UIADD3 UR8, UPT, UPT, -UR8, 0x100000, URZ ;  /* 0x0010000008087890 */ /* 0x000fc8000fffe1ff */
[----:B------:R-:W-:Y:S02]  /*0590*/  USHF.L.U32 UR9, UR8, 0xb, URZ ;  /* 0x0000000b08097899 */ /* 0x000fe400080006ff */
[----:B------:R-:W-:Y:S02]  /*05a0*/  USHF.L.U32 UR8, UR8, 0x1, URZ ;  /* 0x0000000108087899 */ /* 0x000fe400080006ff */
[----:B------:R-:W-:-:S04]  /*05b0*/  UIADD3 UR6, UPT, UPT, -UR6, 0x100000, URZ ;  /* 0x0010000006067890 */ /* 0x000fc8000fffe1ff */
[----:B------:R-:W-:Y:S02]  /*05c0*/  USHF.L.U32 UR7, UR6, 0xb, URZ ;  /* 0x0000000b06077899 */ /* 0x000fe400080006ff */
[----:B------:R-:W-:Y:S01]  /*05d0*/  USHF.L.U32 UR6, UR6, 0x1, URZ ;  /* 0x0000000106067899 */ /* 0x000fe200080006ff */
[----:B------:R-:W-:Y:S01]  /*05e0*/  ELECT P0, URZ, PT ;  /* 0x0000000000ff782f */ /* 0x000fe20003800000 */
[----:B-1----:R-:W-:Y:S01]  /*05f0*/  ULEA UR4, UR4, UR5, 0x18 ;  /* 0x0000000504047291 */ /* 0x002fe2000f8ec0ff */
[----:B------:R-:W1:Y:S11]  /*0600*/  FENCE.VIEW.ASYNC.S ;  /* 0x00000000000073c6 */ /* 0x000e760000000000 */
[----:B-1----:R1:W3:Y:S01]  /*0610*/  SYNCS.EXCH.64 URZ, [UR4], UR8 ;  /* 0x0000000804ff75b2 */ /* 0x0022e20008000100 */
[----:B------:R1:W4:Y:S01]  /*0620*/  SYNCS.EXCH.64 URZ, [UR4+0x28], UR6 ;  /* 0x0000280604ff75b2 */ /* 0x0003220008000100 */
[----:B------:R1:W1:Y:S01]  /*0630*/  SYNCS.EXCH.64 URZ, [UR4+0x8], UR8 ;  /* 0x0000080804ff75b2 */ /* 0x0002620008000100 */
[----:B------:R1:W1:Y:S01]  /*0640*/  SYNCS.EXCH.64 URZ, [UR4+0x30], UR6 ;  /* 0x0000300604ff75b2 */ /* 0x0002620008000100 */
[----:B------:R1:W1:Y:S01]  /*0650*/  SYNCS.EXCH.64 URZ, [UR4+0x10], UR8 ;  /* 0x0000100804ff75b2 */ /* 0x0002620008000100 */
[----:B------:R1:W1:Y:S01]  /*0660*/  SYNCS.EXCH.64 URZ, [UR4+0x38], UR6 ;  /* 0x0000380604ff75b2 */ /* 0x0002620008000100 */
[----:B------:R1:W1:Y:S01]  /*0670*/  SYNCS.EXCH.64 URZ, [UR4+0x18], UR8 ;  /* 0x0000180804ff75b2 */ /* 0x0002620008000100 */
[----:B------:R1:W1:Y:S01]  /*0680*/  SYNCS.EXCH.64 URZ, [UR4+0x40], UR6 ;  /* 0x0000400604ff75b2 */ /* 0x0002620008000100 */
[----:B------:R1:W1:Y:S01]  /*0690*/  SYNCS.EXCH.64 URZ, [UR4+0x20], UR8 ;  /* 0x0000200804ff75b2 */ /* 0x0002620008000100 */
[----:B------:R1:W1:Y:S01]  /*06a0*/  SYNCS.EXCH.64 URZ, [UR4+0x48], UR6 ;  /* 0x0000480604ff75b2 */ /* 0x0002620008000100 */
[----:B------:R-:W-:Y:S01]  /*06b0*/  NOP ;  /* 0x0000000000007918 */ /* 0x000fe20000000000 */
.L_x_9:
[----:B------:R-:W2:Y:S01]  /*06c0*/  SHFL.IDX PT, R2, R86, RZ, 0x1f ;  /* 0x00001fff56027589 */ /* 0x000ea200000e0000 */
[----:B------:R-:W-:Y:S01]  /*06d0*/  NOP ;  /* 0x0000000000007918 */ /* 0x000fe20000000000 */
[----:B--2---:R-:W-:-:S13]  /*06e0*/  ISETP.NE.AND P0, PT, R2, 0x1, PT ;  /* 0x000000010200780c */ /* 0x004fda0003f05270 */
[----:B------:R-:W-:Y:S05]  /*06f0*/  @P0 BRA `(.L_x_10) ;  /* 0x0000000000580947 */ /* 0x000fea0003800000 */
[----:B-1----:R-:W1:Y:S01]  /*0700*/  S2UR UR4, SR_CgaCtaId ;  /* 0x00000000000479c3 */ /* 0x002e620000008800 */
        /* <DEDUP_REMOVED lines=12> */
[----:B-1----:R2:W1:Y:S01]  /*07d0*/  SYNCS.EXCH.64 URZ, [UR4+0x50], UR8 ;  /* 0x0000500804ff75b2 */ /* 0x0024620008000100 */
[----:B------:R2:W1:Y:S01]  /*07e0*/  SYNCS.EXCH.64 URZ, [UR4+0x70], UR6 ;  /* 0x0000700604ff75b2 */ /* 0x0004620008000100 */
[----:B------:R2:W1:Y:S01]  /*07f0*/  SYNCS.EXCH.64 URZ, [UR4+0x58], UR8 ;  /* 0x0000580804ff75b2 */ /* 0x0004620008000100 */
[----:B------:R2:W1:Y:S01]  /*0800*/  SYNCS.EXCH.64 URZ, [UR4+0x78], UR6 ;  /* 0x0000780604ff75b2 */ /* 0x0004620008000100 */
[----:B------:R2:W1:Y:S01]  /*0810*/  SYNCS.EXCH.64 URZ, [UR4+0x60], UR8 ;  /* 0x0000600804ff75b2 */ /* 0x0004620008000100 */
[----:B------:R2:W1:Y:S01]  /*0820*/  SYNCS.EXCH.64 URZ, [UR4+0x80], UR6 ;  /* 0x0000800604ff75b2 */ /* 0x0004620008000100 */
[----:B------:R2:W1:Y:S01]  /*0830*/  SYNCS.EXCH.64 URZ, [UR4+0x68], UR8 ;  /* 0x0000680804ff75b2 */ /* 0x0004620008000100 */
[----:B------:R2:W1:Y:S02]  /*0840*/  SYNCS.EXCH.64 URZ, [UR4+0x88], UR6 ;  /* 0x0000880604ff75b2 */ /* 0x0004640008000100 */
[----:B--2---:R-:W-:Y:S01]  /*0850*/  NOP ;  /* 0x0000000000007918 */ /* 0x004fe20000000000 */
.L_x_10:
[----:B------:R-:W2:Y:S01]  /*0860*/  SHFL.IDX PT, R2, R86, RZ, 0x1f ;  /* 0x00001fff56027589 */ /* 0x000ea200000e0000 */
[----:B------:R-:W-:Y:S01]  /*0870*/  NOP ;  /* 0x0000000000007918 */ /* 0x000fe20000000000 */
[----:B--2---:R-:W-:-:S13]  /*0880*/  ISETP.NE.AND P0, PT, R2, 0x3, PT ;  /* 0x000000030200780c */ /* 0x004fda0003f05270 */
[----:B------:R-:W-:Y:S05]  /*0890*/  @P0 BRA `(.L_x_11) ;  /* 0x0000000000300947 */ /* 0x000fea0003800000 */
[----:B-1----:R-:W1:Y:S01]  /*08a0*/  S2UR UR6, SR_CgaCtaId ;  /* 0x00000000000679c3 */ /* 0x002e620000008800 */
[----:B------:R-:W-:Y:S01]  /*08b0*/  UMOV UR4, 0x400 ;  /* 0x0000040000047882 */ /* 0x000fe20000000000 */
[----:B------:R-:W-:Y:S01]  /*08c0*/  UMOV UR5, 0x20 ;  /* 0x0000002000057882 */ /* 0x000fe20000000000 */
[----:B------:R-:W-:Y:S01]  /*08d0*/  ELECT P0, URZ, PT ;  /* 0x0000000000ff782f */ /* 0x000fe20003800000 */
[----:B-1----:R-:W-:Y:S02]  /*08e0*/  ULEA UR6, UR6, UR4, 0x18 ;  /* 0x0000000406067291 */ /* 0x002fe4000f8ec0ff */
[----:B------:R-:W-:-:S04]  /*08f0*/  UIADD3 UR4, UPT, UPT, -UR5, 0x100000, URZ ;  /* 0x0010000005047890 */ /* 0x000fc8000fffe1ff */
[----:B------:R-:W-:Y:S02]  /*0900*/  USHF.L.U32 UR5, UR4, 0xb, URZ ;  /* 0x0000000b04057899 */ /* 0x000fe400080006ff */
[----:B------:R-:W-:Y:S01]  /*0910*/  USHF.L.U32 UR4, UR4, 0x1, URZ ;  /* 0x0000000104047899 */ /* 0x000fe200080006ff */
[----:B------:R-:W1:Y:S11]  /*0920*/  FENCE.VIEW.ASYNC.S ;  /* 0x00000000000073c6 */ /* 0x000e760000000000 */
[----:B-1----:R2:W1:Y:S01]  /*0930*/  SYNCS.EXCH.64 URZ, [UR6+0x90], UR4 ;  /* 0x0000900406ff75b2 */ /* 0x0024620008000100 */
[----:B------:R2:W1:Y:S02]  /*0940*/  SYNCS.EXCH.64 URZ, [UR6+0x98], UR4 ;  /* 0x0000980406ff75b2 */ /* 0x0004640008000100 */
[----:B--2---:R-:W-:Y:S01]  /*0950*/  NOP ;  /* 0x0000000000007918 */ /* 0x004fe20000000000 */
.L_x_11:
[----:B------:R-:W2:Y:S01]  /*0960*/  SHFL.IDX PT, R2, R86, RZ, 0x1f ;  /* 0x00001fff56027589 */ /* 0x000ea200000e0000 */
[----:B------:R-:W-:Y:S01]  /*0970*/  NOP ;  /* 0x0000000000007918 */ /* 0x000fe20000000000 */
[----:B--2---:R-:W-:-:S13]  /*0980*/  ISETP.NE.AND P0, PT, R2, 0x4, PT ;  /* 0x000000040200780c */ /* 0x004fda0003f05270 */
[----:B------:R-:W-:Y:S05]  /*0990*/  @P0 BRA `(.L_x_12) ;  /* 0x00000000004c0947 */ /* 0x000fea0003800000 */
[----:B-1----:R-:W1:Y:S01]  /*09a0*/  S2UR UR6, SR_CgaCtaId ;  /* 0x00000000000679c3 */ /* 0x002e620000008800 */
[----:B------:R-:W-:Y:S01]  /*09b0*/  UMOV UR4, 0x1e0 ;  /* 0x000001e000047882 */ /* 0x000fe20000000000 */
[----:B------:R-:W-:Y:S01]  /*09c0*/  UMOV UR5, 0x400 ;  /* 0x0000040000057882 */ /* 0x000fe20000000000 */
[----:B------:R-:W-:Y:S01]  /*09d0*/  USEL UR4, UR4, 0x1a0, UP3 ;  /* 0x000001a004047887 */ /* 0x000fe20009800000 */
[----:B------:R-:W-:Y:S01]  /*09e0*/  UMOV UR8, 0x1 ;  /* 0x0000000100087882 */ /* 0x000fe20000000000 */
[----:B------:R-:W-:Y:S01]  /*09f0*/  ELECT P0, URZ, PT ;  /* 0x0000000000ff782f */ /* 0x000fe20003800000 */
[----:B------:R-:W-:-:S04]  /*0a00*/  UIADD3 UR8, UPT, UPT, -UR8, 0x100000, URZ ;  /* 0x0010000008087890 */ /* 0x000fc8000fffe1ff */
[----:B------:R-:W-:Y:S02]  /*0a10*/  USHF.L.U32 UR9, UR8, 0xb, URZ ;  /* 0x0000000b08097899 */ /* 0x000fe400080006ff */
[----:B------:R-:W-:Y:S02]  /*0a20*/  USHF.L.U32 UR8, UR8, 0x1, URZ ;  /* 0x0000000108087899 */ /* 0x000fe400080006ff */
[----:B-1----:R-:W-:Y:S02]  /*0a30*/  ULEA UR6, UR6, UR5, 0x18 ;  /* 0x0000000506067291 */ /* 0x002fe4000f8ec0ff */
[----:B------:R-:W-:-:S04]  /*0a40*/  UIADD3 UR4, UPT, UPT, -UR4, 0x100000, URZ ;  /* 0x0010000004047890 */ /* 0x000fc8000fffe1ff */
[----:B------:R-:W-:Y:S02]  /*0a50*/  USHF.L.U32 UR5, UR4, 0xb, URZ ;  /* 0x0000000b04057899 */ /* 0x000fe400080006ff */
[----:B------:R-:W-:Y:S01]  /*0a60*/  USHF.L.U32 UR4, UR4, 0x1, URZ ;  /* 0x0000000104047899 */ /* 0x000fe200080006ff */
[----:B------:R-:W1:Y:S03]  /*0a70*/  FENCE.VIEW.ASYNC.S ;  /* 0x00000000000073c6 */ /* 0x000e660000000000 */
[----:B-1----:R2:W1:Y:S08]  /*0a80*/  SYNCS.EXCH.64 URZ, [UR6+0xa0], UR8 ;  /* 0x0000a00806ff75b2 */ /* 0x0024700008000100 */
[----:B------:R2:W1:Y:S01]  /*0a90*/  SYNCS.EXCH.64 URZ, [UR6+0xb0], UR4 ;  /* 0x0000b00406ff75b2 */ /* 0x0004620008000100 */
[----:B------:R2:W1:Y:S01]  /*0aa0*/  SYNCS.EXCH.64 URZ, [UR6+0xa8], UR8 ;  /* 0x0000a80806ff75b2 */ /* 0x0004620008000100 */
[----:B------:R2:W1:Y:S02]  /*0ab0*/  SYNCS.EXCH.64 URZ, [UR6+0xb8], UR4 ;  /* 0x0000b80406ff75b2 */ /* 0x0004640008000100 */
[----:B--2---:R-:W-:Y:S01]  /*0ac0*/  NOP ;  /* 0x0000000000007918 */ /* 0x004fe20000000000 */
.L_x_12:
        /* <DEDUP_REMOVED lines=26> */
.L_x_13:
[----:B------:R-:W2:Y:S01]  /*0c70*/  SHFL.IDX PT, R2, R86, RZ, 0x1f ;  /* 0x00001fff56027589 */ /* 0x000ea200000e0000 */
[----:B------:R-:W-:Y:S01]  /*0c80*/  NOP ;  /* 0x0000000000007918 */ /* 0x000fe20000000000 */
[----:B--2---:R-:W-:-:S13]  /*0c90*/  ISETP.NE.AND P0, PT, R2, 0x3, PT ;  /* 0x000000030200780c */ /* 0x004fda0003f05270 */
[----:B------:R-:W-:Y:S05]  /*0ca0*/  @P0 BRA `(.L_x_14) ;  /* 0x0000000000380947 */ /* 0x000fea0003800000 */
[----:B------:R-:W2:Y:S01]  /*0cb0*/  S2UR UR5, SR_CgaCtaId ;  /* 0x00000000000579c3 */ /* 0x000ea20000008800 */
[----:B-1----:R-:W-:Y:S01]  /*0cc0*/  UMOV UR4, 0x400 ;  /* 0x0000040000047882 */ /* 0x002fe20000000000 */
[----:B------:R-:W-:Y:S01]  /*0cd0*/  UMOV UR6, 0x20 ;  /* 0x0000002000067882 */ /* 0x000fe20000000000 */
[----:B------:R-:W-:Y:S01]  /*0ce0*/  ELECT P0, URZ, PT ;  /* 0x0000000000ff782f */ /* 0x000fe20003800000 */
[----:B------:R-:W-:-:S04]  /*0cf0*/  UIADD3 UR6, UPT, UPT, -UR6, 0x100000, URZ ;  /* 0x0010000006067890 */ /* 0x000fc8000fffe1ff */
[----:B------:R-:W-:Y:S02]  /*0d00*/  USHF.L.U32 UR7, UR6, 0xb, URZ ;  /* 0x0000000b06077899 */ /* 0x000fe400080006ff */
[----:B------:R-:W-:Y:S02]  /*0d10*/  USHF.L.U32 UR6, UR6, 0x1, URZ ;  /* 0x0000000106067899 */ /* 0x000fe400080006ff */
[----:B--2---:R-:W-:Y:S01]  /*0d20*/  ULEA UR4, UR5, UR4, 0x18 ;  /* 0x0000000405047291 */ /* 0x004fe2000f8ec0ff */
[----:B------:R-:W1:Y:S11]  /*0d30*/  FENCE.VIEW.ASYNC.S ;  /* 0x00000000000073c6 */ /* 0x000e760000000000 */
[----:B-1----:R2:W1:Y:S01]  /*0d40*/  SYNCS.EXCH.64 URZ, [UR4+0x100], UR6 ;  /* 0x0001000604ff75b2 */ /* 0x0024620008000100 */
[----:B------:R2:W1:Y:S01]  /*0d50*/  SYNCS.EXCH.64 URZ, [UR4+0x110], UR6 ;  /* 0x0001100604ff75b2 */ /* 0x0004620008000100 */
[----:B------:R2:W1:Y:S01]  /*0d60*/  SYNCS.EXCH.64 URZ, [UR4+0x108], UR6 ;  /* 0x0001080604ff75b2 */ /* 0x0004620008000100 */
[----:B------:R2:W1:Y:S02]  /*0d70*/  SYNCS.EXCH.64 URZ, [UR4+0x118], UR6 ;  /* 0x0001180604ff75b2 */ /* 0x0004640008000100 */
[----:B--2---:R-:W-:Y:S01]  /*0d80*/  NOP ;  /* 0x0000000000007918 */ /* 0x004fe20000000000 */
.L_x_14:
[----:B-1----:R-:W1:Y:S01]  /*0d90*/  LDCU UR4, c[0x0][0x36c] ;  /* 0x00006d80ff0477ac */ /* 0x002e620008000800 */
[----:B------:R-:W-:Y:S01]  /*0da0*/  ISETP.NE.OR P3, PT, R0, 0x2, !P3 ;  /* 0x000000020000780c */ /* 0x000fe20005f65670 */
[----:B------:R-:W-:Y:S01]  /*0db0*/  NOP ;  /* 0x0000000000007918 */ /* 0x000fe20000000000 */
[----:B------:R-:W-:Y:S01]  /*0dc0*/  LOP3.LUT R0, R95, 0x1f, RZ, 0xc0, !PT ;  /* 0x0000001f5f007812 */ /* 0x000fe200078ec0ff */
[----:B------:R-:W-:Y:S02]  /*0dd0*/  UISETP.NE.AND UP4, UPT, UR17, URZ, UPT ;  /* 0x000000ff1100728c */ /* 0x000fe4000bf85270 */
[----:B-1----:R-:W-:-:S09]  /*0de0*/  UISETP.EQ.U32.AND UP5, UPT, UR4, 0x1, UPT ;  /* 0x000000010400788c */ /* 0x002fd2000bfa2070 */
[----:B------:R-:W-:Y:S05]  /*0df0*/  BRA.U !UP5, `(.L_x_15) ;  /* 0x000000010d087547 */ /* 0x000fea000b800000 */
[----:B---34-:R-:W-:Y:S01]  /*0e00*/  UCGABAR_ARV ;  /* 0x00000000000079c7 */ /* 0x018fe20008000000 */
[----:B------:R-:W-:Y:S05]  /*0e10*/  BRA `(.L_x_16) ;  /* 0x0000000000047947 */ /* 0x000fea0003800000 */
.L_x_15:
[----:B---34-:R-:W-:Y:S01]  /*0e20*/  NOP ;  /* 0x0000000000007918 */ /* 0x018fe20000000000 */
.L_x_16:
[----:B------:R-:W1:Y:S01]  /*0e30*/  S2UR UR7, SR_CTAID.X ;  /* 0x00000000000779c3 */ /* 0x000e620000002500 */
[----:B------:R-:W-:-:S05]  /*0e40*/  CS2R.32 R87, SR_CgaSize ;  /* 0x0000000000577805 */ /* 0x000fca0000008a00 */
[----:B------:R-:W-:-:S05]  /*0e50*/  IMAD R87, R87, -0xa0, RZ ;  /* 0xffffff6057577824 */ /* 0x000fca00078e02ff */
[----:B------:R-:W-:-:S14]  /*0e60*/  R2UR UR5, R87 ;  /* 0x00000000570572ca */ /* 0x000fdc00000e0000 */
[----:B------:R-:W2:Y:S01]  /*0e70*/  LDCU UR5, c[0x0][UR5+0x2b0] ;  /* 0x00005600050577ac */ /* 0x000ea20008000800 */
[----:B------:R-:W-:-:S05]  /*0e80*/  CS2R.32 R87, SR_CgaSize ;  /* 0x0000000000577805 */ /* 0x000fca0000008a00 */
[----:B------:R-:W-:-:S05]  /*0e90*/  IMAD R87, R87, -0xa0, RZ ;  /* 0xffffff6057577824 */ /* 0x000fca00078e02ff */
[----:B------:R-:W-:-:S14]  /*0ea0*/  R2UR UR4, R87 ;  /* 0x00000000570472ca */ /* 0x000fdc00000e0000 */
[----:B------:R-:W3:Y:S01]  /*0eb0*/  LDCU UR4, c[0x0][UR4+0x2b4] ;  /* 0x00005680040477ac */ /* 0x000ee20008000800 */
[----:B------:R-:W4:Y:S01]  /*0ec0*/  S2UR UR8, SR_CTAID.Y ;  /* 0x00000000000879c3 */ /* 0x000f220000002600 */
[----:B------:R-:W-:-:S05]  /*0ed0*/  CS2R.32 R87, SR_CgaSize ;  /* 0x0000000000577805 */ /* 0x000fca0000008a00 */
[----:B------:R-:W-:-:S05]  /*0ee0*/  IMAD R87, R87, -0xa0, RZ ;  /* 0xffffff6057577824 */ /* 0x000fca00078e02ff */
[----:B------:R-:W-:-:S14]  /*0ef0*/  R2UR UR9, R87 ;  /* 0x00000000570972ca */ /* 0x000fdc00000e0000 */
[----:B------:R-:W3:Y:S01]  /*0f00*/  LDCU UR9, c[0x0][UR9+0x2a0] ;  /* 0x00005400090977ac */ /* 0x000ee20008000800 */
[----:B------:R-:W4:Y:S01]  /*0f10*/  LDCU UR21, c[0x0][0xb24] ;  /* 0x00016480ff1577ac */ /* 0x000f220008000800 */
[----:B------:R-:W3:Y:S01]  /*0f20*/  S2UR UR10, SR_CgaCtaId ;  /* 0x00000000000a79c3 */ /* 0x000ee20000008800 */
[----:B------:R-:W-:-:S05]  /*0f30*/  CS2R.32 R87, SR_CgaSize ;  /* 0x0000000000577805 */ /* 0x000fca0000008a00 */
[----:B------:R-:W-:-:S05]  /*0f40*/  IMAD R87, R87, -0xa0, RZ ;  /* 0xffffff6057577824 */ /* 0x000fca00078e02ff */
[----:B------:R-:W-:-:S14]  /*0f50*/  R2UR UR59, R87 ;  /* 0x00000000573b72ca */ /* 0x000fdc00000e0000 */
[----:B------:R-:W3:Y:S01]  /*0f60*/  LDCU UR59, c[0x0][UR59+0x2a4] ;  /* 0x000054803b3b77ac */ /* 0x000ee20008000800 */
[----:B------:R-:W3:Y:S01]  /*0f70*/  LDCU UR42, c[0x0][0xb24] ;  /* 0x00016480ff2a77ac */ /* 0x000ee20008000800 */
[----:B-1----:R-:W-:Y:S01]  /*0f80*/  I2FP.F32.U32 R3, UR7 ;  /* 0x0000000700037c45 */ /* 0x002fe20008201000 */
[----:B------:R-:W1:Y:S01]  /*0f90*/  S2UR UR36, SR_CTAID.Z ;  /* 0x00000000002479c3 */ /* 0x000e620000002700 */
[----:B------:R-:W1:Y:S03]  /*0fa0*/  LDCU UR27, c[0x0][0xb30] ;  /* 0x00016600ff1b77ac */ /* 0x000e660008000800 */
[----:B--2---:R-:W-:Y:S01]  /*0fb0*/  FMUL R3, R3, UR5 ;  /* 0x0000000503037c20 */ /* 0x004fe20008400000 */
[----:B------:R-:W-:Y:S01]  /*0fc0*/  UMOV UR16, UR7 ;  /* 0x0000000700107c82 */ /* 0x000fe20008000000 */
[----:B----4-:R-:W-:Y:S01]  /*0fd0*/  UISETP.GE.AND UP2, UPT, UR21, 0x1, UPT ;  /* 0x000000011500788c */ /* 0x010fe2000bf46270 */
[----:B------:R-:W-:Y:S01]  /*0fe0*/  I2FP.F32.U32 R2, UR8 ;  /* 0x0000000800027c45 */ /* 0x000fe20008201000 */
[----:B------:R-:W-:-:S02]  /*0ff0*/  UMOV UR20, UR8 ;  /* 0x0000000800147c82 */ /* 0x000fc40008000000 */
[----:B------:R-:W2:Y:S02]  /*1000*/  F2I.U32.TRUNC.NTZ R3, R3 ;  /* 0x0000000300037305 */ /* 0x000ea4000020f000 */
[----:B---3--:R-:W-:Y:S01]  /*1010*/  FMUL R2, R2, UR4 ;  /* 0x0000000402027c20 */ /* 0x008fe20008400000 */
[----:B------:R-:W-:-:S05]  /*1020*/  USHF.L.U32 UR28, UR10, 0xb, URZ ;  /* 0x0000000b0a1c7899 */ /* 0x000fca00080006ff */
[----:B------:R-:W3:Y:S01]  /*1030*/  F2I.U32.TRUNC.NTZ R2, R2 ;  /* 0x0000000200027305 */ /* 0x000ee2000020f000 */
[----:B--2---:R-:W-:Y:S02]  /*1040*/  R2UR UR4, R3 ;  /* 0x00000000030472ca */ /* 0x004fe400000e0000 */
[----:B---3--:R-:W-:Y:S02]  /*1050*/  R2UR UR6, R2 ;  /* 0x00000000020672ca */ /* 0x008fe400000e0000 */
[----:B------:R-:W-:-:S09]  /*1060*/  PRMT R2, RZ, 0x7610, R2 ;  /* 0x00007610ff027816 */ /* 0x000fd20000000002 */
[----:B------:R-:W-:-:S04]  /*1070*/  UIADD3 UR5, UPT, UPT, -UR4, URZ, URZ ;  /* 0x000000ff04057290 */ /* 0x000fc8000fffe1ff */
[----:B------:R-:W-:Y:S02]  /*1080*/  UIMAD UR5, UR9, UR5, UR7 ;  /* 0x00000005090572a4 */ /* 0x000fe4000f8e0207 */
[----:B------:R-:W-:-:S04]  /*1090*/  UIADD3 UR4, UPT, UPT, -UR6, URZ, URZ ;  /* 0x000000ff06047290 */ /* 0x000fc8000fffe1ff */
[----:B------:R-:W-:Y:S01]  /*10a0*/  IMAD.U32 R87, RZ, RZ, UR5 ;  /* 0x00000005ff577e24 */ /* 0x000fe2000f8e00ff */
[----:B------:R-:W-:Y:S01]  /*10b0*/  UIMAD UR59, UR59, UR4, UR8 ;  /* 0x000000043b3b72a4 */ /* 0x000fe2000f8e0208 */
[----:B-1----:R-:W-:Y:S11]  /*10c0*/  BRA.U UP4, `(.L_x_17) ;  /* 0x0000000104287547 */ /* 0x002ff6000b800000 */
[----:B------:R-:W-:Y:S01]  /*10d0*/  R2UR UR4, R87 ;  /* 0x00000000570472ca */ /* 0x000fe200000e0000 */
[----:B------:R-:W-:Y:S02]  /*10e0*/  UISETP.NE.AND UP0, UPT, UR59, URZ, UPT ;  /* 0x000000ff3b00728c */ /* 0x000fe4000bf05270 */
[----:B------:R-:W-:-:S10]  /*10f0*/  UISETP.NE.AND UP1, UPT, UR59, 0x1, UPT ;  /* 0x000000013b00788c */ /* 0x000fd4000bf25270 */
[----:B------:R-:W-:-:S04]  /*1100*/  UISETP.EQ.OR UP0, UPT, UR4, URZ, !UP0 ;  /* 0x000000ff0400728c */ /* 0x000fc8000c702670 */
[----:B------:R-:W-:Y:S02]  /*1110*/  USEL UR5, URZ, 0x1, !UP0 ;  /* 0x00000001ff057887 */ /* 0x000fe4000c000000 */
[----:B------:R-:W-:Y:S02]  /*1120*/  UISETP.NE.AND UP0, UPT, UR4, URZ, UPT ;  /* 0x000000ff0400728c */ /* 0x000fe4000bf05270 */
[----:B------:R-:W-:-:S04]  /*1130*/  USEL UR4, URZ, 0x2, UP1 ;  /* 0x00000002ff047887 */ /* 0x000fc80008800000 */
[----:B------:R-:W-:-:S04]  /*1140*/  USEL UR4, UR4, 0x2, UP0 ;  /* 0x0000000204047887 */ /* 0x000fc80008000000 */
[----:B------:R-:W-:-:S06]  /*1150*/  UIADD3 UR4, UPT, UPT, UR5, UR4, URZ ;  /* 0x0000000405047290 */ /* 0x000fcc000fffe0ff */
[----:B------:R-:W-:Y:S02]  /*1160*/  MOV R2, UR4 ;  /* 0x0000000400027c02 */ /* 0x000fe40008000f00 */
.L_x_17:
[----:B------:R-:W-:Y:S05]  /*1170*/  BRA.U !UP2, `(.L_x_18) ;  /* 0x000000010ad47547 */ /* 0x000fea000b800000 */
[----:B------:R-:W1:Y:S01]  /*1180*/  LDCU.128 UR12, c[0x0][0xb10] ;  /* 0x00016200ff0c77ac */ /* 0x000e620008000c00 */
[----:B------:R-:W2:Y:S01]  /*1190*/  LDCU UR6, c[0x0][0x370] ;  /* 0x00006e00ff0677ac */ /* 0x000ea20008000800 */
[----:B------:R-:W3:Y:S01]  /*11a0*/  LDCU UR5, c[0x0][0x374] ;  /* 0x00006e80ff0577ac */ /* 0x000ee20008000800 */
[----:B------:R-:W4:Y:S01]  /*11b0*/  LDCU UR26, c[0x0][0xb0c] ;  /* 0x00016180ff1a77ac */ /* 0x000f220008000800 */
[----:B------:R-:W4:Y:S01]  /*11c0*/  LDCU UR4, c[0x0][0xb20] ;  /* 0x00016400ff0477ac */ /* 0x000f220008000800 */
[----:B------:R-:W4:Y:S01]  /*11d0*/  LDCU.64 UR8, c[0x0][0xb28] ;  /* 0x00016500ff0877ac */ /* 0x000f220008000a00 */
[----:B-1----:R-:W-:Y:S02]  /*11e0*/  UISETP.NE.AND UP0, UPT, UR14, 0x1, UPT ;  /* 0x000000010e00788c */ /* 0x002fe4000bf05270 */
[----:B---3--:R-:W-:Y:S02]  /*11f0*/  UIMAD.WIDE.U32 UR10, UR5, UR15, URZ ;  /* 0x0000000f050a72a5 */ /* 0x008fe4000f8e00ff */
[----:B--2---:R-:W-:-:S02]  /*1200*/  UIMAD.WIDE.U32 UR22, UR6, UR12, URZ ;  /* 0x0000000c061672a5 */ /* 0x004fc4000f8e00ff */
[----:B----4-:R-:W-:Y:S02]  /*1210*/  UISETP.NE.AND UP1, UPT, UR26, 0x1, UPT ;  /* 0x000000011a00788c */ /* 0x010fe4000bf25270 */
[----:B------:R-:W-:Y:S01]  /*1220*/  UISETP.NE.AND UP2, UPT, UR21, 0x1, UPT ;  /* 0x000000011500788c */ /* 0x000fe2000bf45270 */
[----:B------:R-:W-:Y:S02]  /*1230*/  UMOV UR10, UR11 ;  /* 0x0000000b000a7c82 */ /* 0x000fe40008000000 */
[----:B------:R-:W-:Y:S01]  /*1240*/  UMOV UR22, UR23 ;  /* 0x0000001700167c82 */ /* 0x000fe20008000000 */
[----:B------:R-:W-:Y:S02]  /*1250*/  @UP0 USHF.R.U32.HI UR5, URZ, UR4, UR10 ;  /* 0x00000004ff050299 */ /* 0x000fe4000801160a */
[----:B------:R-:W-:Y:S02]  /*1260*/  UIMAD.WIDE.U32 UR24, UR20, UR15, URZ ;  /* 0x0000000f141872a5 */ /* 0x000fe4000f8e00ff */
[----:B------:R-:W-:-:S02]  /*1270*/  UIMAD.WIDE.U32 UR10, UR5, UR8, URZ ;  /* 0x00000008050a72a5 */ /* 0x000fc4000f8e00ff */
[----:B------:R-:W-:Y:S02]  /*1280*/  @UP1 USHF.R.U32.HI UR6, URZ, UR13, UR22 ;  /* 0x0000000dff061299 */ /* 0x000fe40008011616 */
[----:B------:R-:W-:Y:S02]  /*1290*/  UIMAD.WIDE.U32 UR18, UR16, UR12, URZ ;  /* 0x0000000c101272a5 */ /* 0x000fe4000f8e00ff */
[----:B------:R-:W-:Y:S01]  /*12a0*/  UIMAD.WIDE.U32 UR22, UR6, UR8, URZ ;  /* 0x00000008061672a5 */ /* 0x000fe2000f8e00ff */
[----:B------:R-:W-:Y:S01]  /*12b0*/  UMOV UR24, UR25 ;  /* 0x0000001900187c82 */ /* 0x000fe20008000000 */
[----:B------:R-:W-:Y:S01]  /*12c0*/  UMOV UR10, UR11 ;  /* 0x0000000b000a7c82 */ /* 0x000fe20008000000 */
[----:B------:R-:W-:Y:S02]  /*12d0*/  USHF.R.U32.HI UR24, URZ, UR4, UR24 ;  /* 0x00000004ff187299 */ /* 0x000fe40008011618 */
[----:B------:R-:W-:Y:S02]  /*12e0*/  @UP2 USHF.R.U32.HI UR5, URZ, UR9, UR10 ;  /* 0x00000009ff052299 */ /* 0x000fe4000801160a */
[----:B------:R-:W-:Y:S01]  /*12f0*/  UMOV UR7, UR23 ;  /* 0x0000001700077c82 */ /* 0x000fe20008000000 */
[----:B------:R-:W-:Y:S01]  /*1300*/  UMOV UR18, UR19 ;  /* 0x0000001300127c82 */ /* 0x000fe20008000000 */
[----:B------:R-:W-:-:S02]  /*1310*/  @UP2 USHF.R.U32.HI UR6, URZ, UR9, UR7 ;  /* 0x00000009ff062299 */ /* 0x000fc40008011607 */
[----:B------:R-:W-:Y:S02]  /*1320*/  USHF.R.U32.HI UR18, URZ, UR13, UR18 ;  /* 0x0000000dff127299 */ /* 0x000fe40008011612 */
[----:B------:R-:W-:Y:S02]  /*1330*/  USEL UR4, UR20, UR24, !UP0 ;  /* 0x0000001814047287 */ /* 0x000fe4000c000000 */
[----:B------:R-:W-:Y:S02]  /*1340*/  UIMAD UR7, UR5, UR21, URZ ;  /* 0x00000015050772a4 */ /* 0x000fe4000f8e02ff */
[----:B------:R-:W-:Y:S02]  /*1350*/  USEL UR5, UR16, UR18, !UP1 ;  /* 0x0000001210057287 */ /* 0x000fe4000c800000 */
[----:B------:R-:W-:Y:S02]  /*1360*/  UIMAD UR12, UR6, UR21, URZ ;  /* 0x00000015060c72a4 */ /* 0x000fe4000f8e02ff */
[----:B------:R-:W-:-:S02]  /*1370*/  UISETP.GE.AND UP0, UPT, UR4, UR7, UPT ;  /* 0x000000070400728c */ /* 0x000fc4000bf06270 */
[----:B------:R-:W-:Y:S02]  /*1380*/  UIMAD.WIDE.U32 UR10, UR4, UR8, URZ ;  /* 0x00000008040a72a5 */ /* 0x000fe4000f8e00ff */
[----:B------:R-:W-:Y:S02]  /*1390*/  UISETP.GE.OR UP0, UPT, UR5, UR12, UP0 ;  /* 0x0000000c0500728c */ /* 0x000fe40008706670 */
[----:B------:R-:W-:Y:S02]  /*13a0*/  UIMAD.WIDE.U32 UR12, UR5, UR8, URZ ;  /* 0x00000008050c72a5 */ /* 0x000fe4000f8e00ff */
[----:B------:R-:W-:Y:S01]  /*13b0*/  UIADD3 UR10, UPT, UPT, -UR4, URZ, URZ ;  /* 0x000000ff040a7290 */ /* 0x000fe2000fffe1ff */
[----:B------:R-:W-:Y:S01]  /*13c0*/  UMOV UR8, UR11 ;  /* 0x0000000b00087c82 */ /* 0x000fe20008000000 */
[----:B------:R-:W-:Y:S02]  /*13d0*/  UIADD3 UR11, UPT, UPT, -UR5, URZ, URZ ;  /* 0x000000ff050b7290 */ /* 0x000fe4000fffe1ff */
[----:B------:R-:W-:-:S03]  /*13e0*/  USHF.R.U32.HI UR8, URZ, UR9, UR8 ;  /* 0x00000009ff087299 */ /* 0x000fc60008011608 */
[----:B------:R-:W-:Y:S01]  /*13f0*/  @!UP0 UMOV UR7, UR13 ;  /* 0x0000000d00078c82 */ /* 0x000fe20008000000 */
[----:B------:R-:W-:Y:S02]  /*1400*/  UIMAD UR20, UR14, UR10, UR20 ;  /* 0x0000000a0e1472a4 */ /* 0x000fe4000f8e0214 */
[----:B------:R-:W-:Y:S02]  /*1410*/  USEL UR8, UR4, UR8, !UP2 ;  /* 0x0000000804087287 */ /* 0x000fe4000d000000 */
[----:B------:R-:W-:Y:S02]  /*1420*/  @!UP0 USHF.R.U32.HI UR7, URZ, UR9, UR7 ;  /* 0x00000009ff078299 */ /* 0x000fe40008011607 */
[----:B------:R-:W-:Y:S02]  /*1430*/  UIADD3 UR9, UPT, UPT, -UR8, URZ, URZ ;  /* 0x000000ff08097290 */ /* 0x000fe4000fffe1ff */
[----:B------:R-:W-:Y:S02]  /*1440*/  @!UP0 USEL UR7, UR5, UR7, !UP2 ;  /* 0x0000000705078287 */ /* 0x000fe4000d000000 */
[----:B------:R-:W-:-:S02]  /*1450*/  UIMAD UR9, UR21, UR9, UR4 ;  /* 0x00000009150972a4 */ /* 0x000fc4000f8e0204 */
[----:B------:R-:W-:Y:S02]  /*1460*/  @!UP0 UIADD3 UR8, UPT, UPT, UR8, -UR7, URZ ;  /* 0x8000000708088290 */ /* 0x000fe4000fffe0ff */
[----:B------:R-:W-:Y:S02]  /*1470*/  @!UP0 UIMAD UR6, UR9, UR6, UR7 ;  /* 0x00000006090682a4 */ /* 0x000fe4000f8e0207 */
[----:B------:R-:W-:Y:S02]  /*1480*/  @!UP0 UIMAD UR4, UR8, UR21, UR5 ;  /* 0x00000015080482a4 */ /* 0x000fe4000f8e0205 */
[----:B------:R-:W-:Y:S02]  /*1490*/  UIMAD UR16, UR26, UR11, UR16 ;  /* 0x0000000b1a1072a4 */ /* 0x000fe4000f8e0210 */
[----:B------:R-:W-:Y:S01]  /*14a0*/  UIMAD UR20, UR4, UR14, UR20 ;  /* 0x0000000e041472a4 */ /* 0x000fe2000f8e0214 */
[----:B------:R-:W-:Y:S02]  /*14b0*/  @!UP0 UMOV UR5, UR6 ;  /* 0x0000000600058c82 */ /* 0x000fe40008000000 */
[----:B------:R-:W-:-:S12]  /*14c0*/  UIMAD UR16, UR5, UR26, UR16 ;  /* 0x0000001a051072a4 */ /* 0x000fd8000f8e0210 */
.L_x_18:
[----:B------:R-:W-:Y:S02]  /*14d0*/  UISETP.NE.AND UP1, UPT, UR27, 0x1, UPT ;  /* 0x000000011b00788c */ /* 0x000fe4000bf25270 */
[----:B------:R-:W-:Y:S02]  /*14e0*/  UISETP.NE.AND UP0, UPT, UR17, 0x2, UPT ;  /* 0x000000021100788c */ /* 0x000fe4000bf05270 */
[----:B------:R-:W-:-:S05]  /*14f0*/  ULOP3.LUT UR28, UR28, 0x800, URZ, 0xc0, !UPT ;  /* 0x000008001c1c7892 */ /* 0x000fca000f8ec0ff */
[----:B------:R-:W-:Y:S07]  /*1500*/  BRA.U UP1, `(.L_x_19) ;  /* 0x0000000101447547 */ /* 0x000fee000b800000 */
[----:B------:R-:W1:Y:S01]  /*1510*/  LDCU.128 UR8, c[0x0][0xb10] ;  /* 0x00016200ff0877ac */ /* 0x000e620008000c00 */
[----:B------:R-:W2:Y:S01]  /*1520*/  LDCU UR12, c[0x0][0xb0c] ;  /* 0x00016180ff0c77ac */ /* 0x000ea20008000800 */
[----:B------:R-:W3:Y:S01]  /*1530*/  LDCU UR13, c[0x0][0xb20] ;  /* 0x00016400ff0d77ac */ /* 0x000ee20008000800 */
[----:B-1----:R-:W-:Y:S02]  /*1540*/  UIMAD.WIDE.U32 UR6, UR16, UR8, URZ ;  /* 0x00000008100672a5 */ /* 0x002fe4000f8e00ff */
[----:B------:R-:W-:Y:S02]  /*1550*/  UIMAD.WIDE.U32 UR4, UR20, UR11, URZ ;  /* 0x0000000b140472a5 */ /* 0x000fe4000f8e00ff */
[----:B--2---:R-:W-:Y:S02]  /*1560*/  UISETP.NE.AND UP2, UPT, UR12, 0x1, UPT ;  /* 0x000000010c00788c */ /* 0x004fe4000bf45270 */
[----:B------:R-:W-:Y:S01]  /*1570*/  UISETP.NE.AND UP1, UPT, UR10, 0x1, UPT ;  /* 0x000000010a00788c */ /* 0x000fe2000bf25270 */
[----:B------:R-:W-:-:S02]  /*1580*/  UMOV UR6, UR7 ;  /* 0x0000000700067c82 */ /* 0x000fc40008000000 */
[----:B------:R-:W-:Y:S01]  /*1590*/  UMOV UR4, UR5 ;  /* 0x0000000500047c82 */ /* 0x000fe20008000000 */
[----:B------:R-:W-:Y:S02]  /*15a0*/  USHF.R.U32.HI UR6, URZ, UR9, UR6 ;  /* 0x00000009ff067299 */ /* 0x000fe40008011606 */
[----:B---3--:R-:W-:Y:S02]  /*15b0*/  USHF.R.U32.HI UR4, URZ, UR13, UR4 ;  /* 0x0000000dff047299 */ /* 0x008fe40008011604 */
[----:B------:R-:W-:Y:S02]  /*15c0*/  USEL UR5, UR16, UR6, !UP2 ;  /* 0x0000000610057287 */ /* 0x000fe4000d000000 */
[----:B------:R-:W-:-:S04]  /*15d0*/  USEL UR4, UR20, UR4, !UP1 ;  /* 0x0000000414047287 */ /* 0x000fc8000c800000 */
[----:B------:R-:W-:Y:S02]  /*15e0*/  UIADD3 UR6, UPT, UPT, UR5, -UR4, URZ ;  /* 0x8000000405067290 */ /* 0x000fe4000fffe0ff */
[----:B------:R-:W-:Y:S02]  /*15f0*/  UIADD3 UR4, UPT, UPT, -UR5, UR4, URZ ;  /* 0x0000000405047290 */ /* 0x000fe4000fffe1ff */
[----:B------:R-:W-:Y:S02]  /*1600*/  UIMAD UR20, UR6, UR10, UR20 ;  /* 0x0000000a061472a4 */ /* 0x000fe4000f8e0214 */
[----:B------:R-:W-:-:S12]  /*1610*/  UIMAD UR16, UR4, UR12, UR16 ;  /* 0x0000000c041072a4 */ /* 0x000fd8000f8e0210 */
.L_x_19:
[----:B------:R-:W-:Y:S05]  /*1620*/  BRA.U !UP5, `(.L_x_20) ;  /* 0x000000010d0c7547 */ /* 0x000fea000b800000 */
[----:B------:R-:W-:Y:S01]  /*1630*/  UCGABAR_WAIT ;  /* 0x0000000000007dc7 */ /* 0x000fe20008000000 */
[----:B------:R-:W-:Y:S01]  /*1640*/  CCTL.IVALL ;  /* 0x00000000ff00798f */ /* 0x000fe20002000000 */
[----:B------:R-:W-:Y:S05]  /*1650*/  BRA `(.L_x_21) ;  /* 0x0000000000047947 */ /* 0x000fea0003800000 */
.L_x_20:
[----:B------:R-:W-:Y:S06]  /*1660*/  BAR.SYNC.DEFER_BLOCKING 0x0 ;  /* 0x0000000000007b1d */ /* 0x000fec0000010000 */
.L_x_21:
[----:B------:R-:W-:Y:S05]  /*1670*/  BRA.U UP0, `(.L_x_22) ;  /* 0x0000001100dc7547 */ /* 0x000fea000b800000 */
[----:B------:R-:W1:Y:S01]  /*1680*/  LDCU UR6, c[0x0][0x38c] ;  /* 0x00007180ff0677ac */ /* 0x000e620008000800 */
[----:B------:R-:W2:Y:S01]  /*1690*/  S2UR UR8, SR_CgaCtaId ;  /* 0x00000000000879c3 */ /* 0x000ea20000008800 */
[----:B------:R-:W-:Y:S01]  /*16a0*/  PLOP3.LUT P1, PT, PT, PT, UP3, 0x80, 0x8 ;  /* 0x000000000008781c */ /* 0x000fe20003f2f038 */
[----:B------:R-:W-:Y:S01]  /*16b0*/  IMAD.MOV.U32 R12, RZ, RZ, 0x1 ;  /* 0x00000001ff0c7424 */ /* 0x000fe200078e00ff */
[----:B------:R-:W-:Y:S01]  /*16c0*/  UMOV UR7, 0x400 ;  /* 0x0000040000077882 */ /* 0x000fe20000000000 */
[----:B------:R-:W-:Y:S01]  /*16d0*/  UISETP.NE.AND UP1, UPT, UR17, URZ, UPT ;  /* 0x000000ff1100728c */ /* 0x000fe2000bf25270 */
[----:B------:R-:W-:Y:S02]  /*16e0*/  ISETP.EQ.OR P2, PT, R0, RZ, P3 ;  /* 0x000000ff0000720c */ /* 0x000fe40001f42670 */
[----:B------:R-:W-:Y:S02]  /*16f0*/  CS2R R10, SRZ ;  /* 0x00000000000a7805 */ /* 0x000fe4000001ff00 */
[----:B------:R-:W-:Y:S01]  /*1700*/  PLOP3.LUT P1, PT, P1, PT, PT, 0x8, 0x80 ;  /* 0x000000000080781c */ /* 0x000fe20000f2e170 */
[----:B------:R-:W-:Y:S01]  /*1710*/  IMAD.MOV.U32 R9, RZ, RZ, RZ ;  /* 0x000000ffff097224 */ /* 0x000fe200078e00ff */
[----:B------:R-:W3:Y:S01]  /*1720*/  LDCU UR40, c[0x0][0x370] ;  /* 0x00006e00ff2877ac */ /* 0x000ee20008000800 */
[----:B------:R-:W-:Y:S01]  /*1730*/  IMAD.MOV.U32 R8, RZ, RZ, 0x1 ;  /* 0x00000001ff087424 */ /* 0x000fe200078e00ff */
[----:B------:R-:W4:Y:S01]  /*1740*/  LDCU.64 UR26, c[0x0][0x348] ;  /* 0x00006900ff1a77ac */ /* 0x000f220008000a00 */
[----:B-1----:R-:W-:-:S02]  /*1750*/  UIADD3 UR5, UPT, UPT, UR6, 0x3f, URZ ;  /* 0x0000003f06057890 */ /* 0x002fc4000fffe0ff */
[----:B------:R-:W-:Y:S02]  /*1760*/  USHF.R.U32.HI UR45, URZ, 0x6, UR28 ;  /* 0x00000006ff2d7899 */ /* 0x000fe4000801161c */
[----:B------:R-:W-:Y:S02]  /*1770*/  USHF.R.S32.HI UR4, URZ, 0x1f, UR5 ;  /* 0x0000001fff047899 */ /* 0x000fe40008011405 */
[----:B------:R-:W-:Y:S02]  /*1780*/  UIADD3 UR46, UPT, UPT, UR6, 0x7e, URZ ;  /* 0x0000007e062e7890 */ /* 0x000fe4000fffe0ff */
[----:B------:R-:W-:Y:S02]  /*1790*/  ULEA.HI UR4, UR4, UR5, URZ, 0x6 ;  /* 0x0000000504047291 */ /* 0x000fe4000f8f30ff */
[----:B--2---:R-:W-:Y:S02]  /*17a0*/  ULEA UR7, UR8, UR7, 0x18 ;  /* 0x0000000708077291 */ /* 0x004fe4000f8ec0ff */
[----:B------:R-:W-:-:S02]  /*17b0*/  USHF.R.S32.HI UR43, URZ, 0x6, UR4 ;  /* 0x00000006ff2b7899 */ /* 0x000fc40008011404 */
[----:B------:R-:W-:Y:S02]  /*17c0*/  UIADD3 UR4, UPT, UPT, UR6, -0x1, URZ ;  /* 0xffffffff06047890 */ /* 0x000fe4000fffe0ff */
[----:B------:R-:W-:Y:S02]  /*17d0*/  UISETP.LT.U32.AND UP0, UPT, UR43, 0x5, UPT ;  /* 0x000000052b00788c */ /* 0x000fe4000bf01070 */
[----:B------:R-:W-:Y:S02]  /*17e0*/  UISETP.GE.U32.AND UP2, UPT, UR4, -0x7f, UPT ;  /* 0xffffff810400788c */ /* 0x000fe4000bf46070 */
[----:B------:R-:W-:Y:S01]  /*17f0*/  USEL UR41, UR43, 0x5, UP0 ;  /* 0x000000052b297887 */ /* 0x000fe20008000000 */
[----:B------:R-:W1:Y:S03]  /*1800*/  LDCU UR39, c[0x0][0x374] ;  /* 0x00006e80ff2777ac */ /* 0x000e660008000800 */
[----:B------:R-:W-:-:S02]  /*1810*/  UIADD3 UR21, UPT, UPT, UR41, -0x1, URZ ;  /* 0xffffffff29157890 */ /* 0x000fc4000fffe0ff */
[----:B------:R-:W-:-:S03]  /*1820*/  USEL UR24, UR48, 0x2, UP1 ;  /* 0x0000000230187887 */ /* 0x000fc60008800000 */
[----:B------:R-:W-:Y:S02]  /*1830*/  @UP2 UIADD3 UR21, UPT, UPT, UR41, URZ, URZ ;  /* 0x000000ff29152290 */ /* 0x000fe4000fffe0ff */
[----:B------:R-:W-:Y:S02]  /*1840*/  UIADD3 UR29, UPT, UPT, UR7, 0x6400, UR28 ;  /* 0x00006400071d7890 */ /* 0x000fe4000fffe01c */
[----:B------:R-:W-:Y:S02]  /*1850*/  UIADD3 UR44, UPT, UPT, UR43, -UR41, URZ ;  /* 0x800000292b2c7290 */ /* 0x000fe4000fffe0ff */
[----:B------:R-:W-:Y:S01]  /*1860*/  UIADD3 UR21, UPT, UPT, UR21, 0x1, URZ ;  /* 0x0000000115157890 */ /* 0x000fe2000fffe0ff */
[----:B---34-:R-:W-:-:S11]  /*1870*/  UMOV UR5, URZ ;  /* 0x000000ff00057c82 */ /* 0x018fd60008000000 */
.L_x_42:
[----:B------:R-:W2:Y:S02]  /*1880*/  S2UR UR4, SR_CgaCtaId ;  /* 0x00000000000479c3 */ /* 0x000ea40000008800 */
[----:B--2---:R-:W-:-:S09]  /*1890*/  UISETP.NE.AND UP0, UPT, UR4, URZ, UPT ;  /* 0x000000ff0400728c */ /* 0x004fd2000bf05270 */
[----:B-1----:R-:W-:Y:S05]  /*18a0*/  BRA.U UP0, `(.L_x_23) ;  /* 0x0000000100287547 */ /* 0x002fea000b800000 */
[----:B------:R-:W-:Y:S02]  /*18b0*/  LEA R0, R9, UR7, 0x3 ;  /* 0x0000000709007c11 */ /* 0x000fe4000f8e18ff */
[----:B------:R-:W-:-:S04]  /*18c0*/  SHF.L.U32 R3, R8, 0x1f, RZ ;  /* 0x0000001f08037819 */ /* 0x000fc800000006ff */
[----:B------:R-:W2:Y:S02]  /*18d0*/  SYNCS.PHASECHK.TRANS64.TRYWAIT P0, [R0+URZ+0x110], R3 ;  /* 0x00011003000075a7 */ /* 0x000ea400080011ff */
[----:B--2---:R-:W-:Y:S05]  /*18e0*/  @!P0 BRA `(.L_x_24) ;  /* 0x0000007c00788947 */ /* 0x004fea0003800000 */
.L_x_133:
[----:B------:R3:W-:Y:S01]  /*18f0*/  SYNCS.ARRIVE.TRANS64.A1T0 RZ, [R0+URZ+0x100], RZ ;  /* 0x000100ff00ff79a7 */ /* 0x0007e200081000ff */
[----:B------:R-:W-:-:S05]  /*1900*/  VIADD R9, R9, 0x1 ;  /* 0x0000000109097836 */ /* 0x000fca0000000000 */
[----:B------:R-:W-:-:S04]  /*1910*/  ISETP.NE.AND P0, PT, R9, 0x2, PT ;  /* 0x000000020900780c */ /* 0x000fc80003f05270 */
[----:B--2---:R-:W-:Y:S02]  /*1920*/  SEL R3, RZ, 0x1, P0 ;  /* 0x00000001ff037807 */ /* 0x004fe40000000000 */
[----:B------:R-:W-:Y:S02]  /*1930*/  SEL R9, R9, RZ, P0 ;  /* 0x000000ff09097207 */ /* 0x000fe40000000000 */
[----:B------:R-:W-:-:S07]  /*1940*/  LOP3.LUT R8, R8, R3, RZ, 0x3c, !PT ;  /* 0x0000000308087212 */ /* 0x000fce00078e3cff */
.L_x_23:
[----:B------:R-:W-:Y:S01]  /*1950*/  ULEA UR4, UR5, UR7, 0x3 ;  /* 0x0000000705047291 */ /* 0x000fe2000f8e18ff */
[----:B---3--:R-:W-:Y:S01]  /*1960*/  SHF.L.U32 R0, R12, 0x1f, RZ ;  /* 0x0000001f0c007819 */ /* 0x008fe200000006ff */
[----:B------:R-:W-:Y:S02]  /*1970*/  UISETP.GE.U32.AND UP0, UPT, UR46, 0x7f, UPT ;  /* 0x0000007f2e00788c */ /* 0x000fe4000bf06070 */
[----:B------:R-:W-:Y:S02]  /*1980*/  USHF.L.U32 UR11, UR20, 0x8, URZ ;  /* 0x00000008140b7899 */ /* 0x000fe400080006ff */
[----:B------:R-:W-:Y:S01]  /*1990*/  ULEA UR35, UR16, UR45, 0x6 ;  /* 0x0000002d10237291 */ /* 0x000fe2000f8e30ff */
[----:B------:R-:W-:Y:S02]  /*19a0*/  UMOV UR13, URZ ;  /* 0x000000ff000d7c82 */ /* 0x000fe40008000000 */
[----:B------:R2:W3:Y:S02]  /*19b0*/  SYNCS.PHASECHK.TRANS64.TRYWAIT P0, [UR4+0x28], R0 ;  /* 0x00002800ff0075a7 */ /* 0x0004e40008001104 */
[----:B------:R-:W-:Y:S07]  /*19c0*/  BRA.U !UP0, `(.L_x_25) ;  /* 0x0000000108bc7547 */ /* 0x000fee000b800000 */
[----:B------:R-:W-:Y:S01]  /*19d0*/  UMOV UR6, URZ ;  /* 0x000000ff00067c82 */ /* 0x000fe20008000000 */
[----:B------:R-:W-:-:S05]  /*19e0*/  UMOV UR4, UR5 ;  /* 0x0000000500047c82 */ /* 0x000fca0008000000 */
.L_x_31:
[----:B------:R-:W-:Y:S01]  /*19f0*/  ULEA UR33, UR4, UR7, 0x3 ;  /* 0x0000000704217291 */ /* 0x000fe2000f8e18ff */
[----:B---3--:R-:W-:Y:S01]  /*1a00*/  @!P3 MOV R2, 0x5000 ;  /* 0x000050000002b802 */ /* 0x008fe20000000f00 */
[----:B-1-3--:R-:W-:Y:S10]  /*1a10*/  @P0 BRA `(.L_x_26) ;  /* 0x00000000000c0947 */ /* 0x00aff40003800000 */
[----:B------:R-:W-:-:S04]  /*1a20*/  SHF.L.U32 R3, R12, 0x1f, RZ ;  /* 0x0000001f0c037819 */ /* 0x000fc800000006ff */
[----:B------:R-:W3:Y:S02]  /*1a30*/  SYNCS.PHASECHK.TRANS64.TRYWAIT P0, [UR33+0x28], R3 ;  /* 0x00002803ff0075a7 */ /* 0x000ee40008001121 */
[----:B---3--:R-:W-:Y:S05]  /*1a40*/  @!P0 BRA `(.L_x_27) ;  /* 0x0000007c00348947 */ /* 0x008fea0003800000 */
.L_x_26:
[----:B------:R3:W-:Y:S01]  /*1a50*/  @!P3 SYNCS.ARRIVE.TRANS64 RZ, [UR33], R2 ;  /* 0x00000002ffffb9a7 */ /* 0x0007e20008000021 */
[----:B------:R-:W-:-:S04]  /*1a60*/  ULOP3.LUT UR5, UR24, 0x2, URZ, 0xfc, !UPT ;  /* 0x0000000218057892 */ /* 0x000fc8000f8efcff */
[----:B------:R-:W-:-:S09]  /*1a70*/  UISETP.NE.AND UP0, UPT, UR5, 0x2, UPT ;  /* 0x000000020500788c */ /* 0x000fd2000bf05270 */
[----:B------:R-:W-:Y:S05]  /*1a80*/  BRA.U UP0, `(.L_x_28) ;  /* 0x0000000100047547 */ /* 0x000fea000b800000 */
[----:B-1----:R-:W-:Y:S05]  /*1a90*/  BPT.TRAP 0x1 ;  /* 0x000000040000795c */ /* 0x002fea0000300000 */
.L_x_28:
[----:B------:R-:W-:Y:S04]  /*1aa0*/  BSSY.RECONVERGENT B0, `(.L_x_29) ;  /* 0x0000003000007945 */ /* 0x000fe80003800200 */
[----:B------:R-:W-:Y:S05]  /*1ab0*/  @P2 BRA `(.L_x_30) ;  /* 0x0000000000042947 */ /* 0x000fea0003800000 */
[----:B-1----:R-:W-:Y:S05]  /*1ac0*/  BPT.TRAP 0x1 ;  /* 0x000000040000795c */ /* 0x002fea0000300000 */
.L_x_30:
[----:B-1----:R-:W-:Y:S05]  /*1ad0*/  BSYNC.RECONVERGENT B0 ;  /* 0x0000000000007941 */ /* 0x002fea0003800200 */
.L_x_29:
[----:B------:R-:W-:Y:S02]  /*1ae0*/  UIADD3 UR5, UPT, UPT, UR4, 0x1, URZ ;  /* 0x0000000104057890 */ /* 0x000fe4000fffe0ff */
[----:B------:R-:W-:Y:S02]  /*1af0*/  ULEA UR32, UR4, UR28, 0xc ;  /* 0x0000001c04207291 */ /* 0x000fe4000f8e60ff */
[----:B------:R-:W-:Y:S02]  /*1b00*/  UISETP.NE.AND UP0, UPT, UR5, 0x5, UPT ;  /* 0x000000050500788c */ /* 0x000fe4000bf05270 */
[----:B------:R-:W-:Y:S02]  /*1b10*/  UIADD3 UR16, UP1, UPT, UR26, 0x80, URZ ;  /* 0x000000801a107890 */ /* 0x000fe4000ff3e0ff */
[----:B------:R-:W-:Y:S02]  /*1b20*/  USEL UR9, URZ, 0x1, UP0 ;  /* 0x00000001ff097887 */ /* 0x000fe40008000000 */
[----:B------:R-:W-:-:S02]  /*1b30*/  USEL UR5, UR5, URZ, UP0 ;  /* 0x000000ff05057287 */ /* 0x000fc40008000000 */
[----:B------:R-:W-:Y:S02]  /*1b40*/  UIADD3 UR14, UP0, UPT, UR26, 0x180, URZ ;  /* 0x000001801a0e7890 */ /* 0x000fe4000ff1e0ff */
[----:B------:R-:W-:Y:S01]  /*1b50*/  ULEA UR8, UR5, UR7, 0x3 ;  /* 0x0000000705087291 */ /* 0x000fe2000f8e18ff */
[----:B------:R-:W-:Y:S01]  /*1b60*/  LOP3.LUT R12, R12, UR9, RZ, 0x3c, !PT ;  /* 0x000000090c0c7c12 */ /* 0x000fe2000f8e3cff */
[----:B------:R-:W-:Y:S02]  /*1b70*/  USHF.L.U32 UR34, UR6, 0x6, URZ ;  /* 0x0000000606227899 */ /* 0x000fe400080006ff */
[----:B------:R-:W-:Y:S01]  /*1b80*/  UIADD3.X UR17, UPT, UPT, URZ, UR27, URZ, UP1, !UPT ;  /* 0x0000001bff117290 */ /* 0x000fe20008ffe4ff */
[----:B--2---:R-:W-:Y:S01]  /*1b90*/  SHF.L.U32 R0, R12, 0x1f, RZ ;  /* 0x0000001f0c007819 */ /* 0x004fe200000006ff */
[----:B------:R-:W-:Y:S02]  /*1ba0*/  UIADD3 UR32, UPT, UPT, UR7, 0x6400, UR32 ;  /* 0x0000640007207890 */ /* 0x000fe4000fffe020 */
[----:B------:R-:W-:Y:S01]  /*1bb0*/  UIADD3.X UR15, UPT, UPT, URZ, UR27, URZ, UP0, !UPT ;  /* 0x0000001bff0f7290 */ /* 0x000fe200087fe4ff */
[----:B------:R4:W1:Y:S01]  /*1bc0*/  SYNCS.PHASECHK.TRANS64.TRYWAIT P0, [UR8+0x28], R0 ;  /* 0x00002800ff0075a7 */ /* 0x0008620008001108 */
[----:B------:R-:W-:Y:S01]  /*1bd0*/  ULEA UR8, UR4, UR7, 0xe ;  /* 0x0000000704087291 */ /* 0x000fe2000f8e70ff */
[----:B------:R-:W-:Y:S01]  /*1be0*/  UMOV UR13, 0x30000 ;  /* 0x00030000000d7882 */ /* 0x000fe20000000000 */
[----:B------:R-:W-:-:S02]  /*1bf0*/  UMOV UR18, 0x0 ;  /* 0x0000000000127882 */ /* 0x000fc40000000000 */
[----:B------:R-:W-:Y:S01]  /*1c00*/  UIADD3 UR8, UPT, UPT, UR8, 0xb400, URZ ;  /* 0x0000b40008087890 */ /* 0x000fe2000fffe0ff */
[----:B------:R-:W-:Y:S01]  /*1c10*/  UMOV UR19, 0x10000000 ;  /* 0x1000000000137882 */ /* 0x000fe20000000000 */
[----:B------:R-:W-:Y:S01]  /*1c20*/  UMOV UR12, UR36 ;  /* 0x00000024000c7c82 */ /* 0x000fe20008000000 */
[----:B------:R-:W-:Y:S01]  /*1c30*/  UMOV UR9, UR33 ;  /* 0x0000002100097c82 */ /* 0x000fe20008000000 */
[----:B------:R-:W-:Y:S01]  /*1c40*/  UMOV UR10, UR34 ;  /* 0x00000022000a7c82 */ /* 0x000fe20008000000 */
[----:B------:R2:W-:Y:S01]  /*1c50*/  UTMALDG.3D.MULTICAST [UR32], [UR16], UR13, desc[UR18] ;  /* 0x00001220100073b4 */ /* 0x0005e2000801180d */
[----:B------:R-:W-:Y:S01]  /*1c60*/  UIADD3 UR6, UPT, UPT, UR6, 0x1, URZ ;  /* 0x0000000106067890 */ /* 0x000fe2000fffe0ff */
[----:B------:R-:W-:-:S03]  /*1c70*/  UMOV UR4, UR5 ;  /* 0x0000000500047c82 */ /* 0x000fc60008000000 */
[----:B------:R-:W-:Y:S01]  /*1c80*/  UISETP.NE.AND UP0, UPT, UR6, UR21, UPT ;  /* 0x000000150600728c */ /* 0x000fe2000bf05270 */
[----:B------:R4:W-:Y:S01]  /*1c90*/  UTMALDG.3D [UR8], [UR14], desc[UR18] ;  /* 0x000012080e0075b4 */ /* 0x0009e20008011000 */
[----:B--2---:R-:W-:-:S07]  /*1ca0*/  UMOV UR13, UR21 ;  /* 0x00000015000d7c82 */ /* 0x004fce0008000000 */
[----:B----4-:R-:W-:Y:S05]  /*1cb0*/  BRA.U UP0, `(.L_x_31) ;  /* 0xfffffffd004c7547 */ /* 0x010fea000b83ffff */
.L_x_25:
[----:B------:R-:W-:Y:S01]  /*1cc0*/  ULEA UR4, UR5, UR7, 0x3 ;  /* 0x0000000705047291 */ /* 0x000fe2000f8e18ff */
[----:B--2---:R-:W-:Y:S01]  /*1cd0*/  SHF.L.U32 R0, R12, 0x1f, RZ ;  /* 0x0000001f0c007819 */ /* 0x004fe200000006ff */
[----:B------:R-:W-:Y:S01]  /*1ce0*/  @!P1 SYNCS.ARRIVE.TRANS64.A1T0 RZ, [UR7+0x98], RZ ;  /* 0x000098ffffff99a7 */ /* 0x000fe20008100007 */
[----:B------:R-:W-:-:S06]  /*1cf0*/  UISETP.GT.AND UP0, UPT, UR43, UR41, UPT ;  /* 0x000000292b00728c */ /* 0x000fcc000bf04270 */
[----:B-1-3--:R1:W2:Y:S03]  /*1d00*/  SYNCS.PHASECHK.TRANS64.TRYWAIT P0, [UR4+0x28], R0 ;  /* 0x00002800ff0075a7 */ /* 0x00a2a60008001104 */
[----:B------:R-:W-:Y:S05]  /*1d10*/  BRA.U !UP0, `(.L_x_32) ;  /* 0x0000000108bc7547 */ /* 0x000fea000b800000 */
[----:B------:R-:W-:Y:S01]  /*1d20*/  UIADD3 UR25, UPT, UPT, UR44, UR13, URZ ;  /* 0x0000000d2c197290 */ /* 0x000fe2000fffe0ff */
[----:B------:R-:W-:-:S11]  /*1d30*/  UMOV UR4, UR5 ;  /* 0x0000000500047c82 */ /* 0x000fd60008000000 */
.L_x_38:
[----:B------:R-:W-:Y:S01]  /*1d40*/  ULEA UR17, UR4, UR7, 0x3 ;  /* 0x0000000704117291 */ /* 0x000fe2000f8e18ff */
[----:B--2---:R-:W-:Y:S01]  /*1d50*/  @!P3 MOV R2, 0x5000 ;  /* 0x000050000002b802 */ /* 0x004fe20000000f00 */
[----:B--2-4-:R-:W-:Y:S10]  /*1d60*/  @P0 BRA `(.L_x_33) ;  /* 0x00000000000c0947 */ /* 0x014ff40003800000 */
[----:B------:R-:W-:-:S04]  /*1d70*/  SHF.L.U32 R3, R12, 0x1f, RZ ;  /* 0x0000001f0c037819 */ /* 0x000fc800000006ff */
[----:B------:R-:W2:Y:S02]  /*1d80*/  SYNCS.PHASECHK.TRANS64.TRYWAIT P0, [UR17+0x28], R3 ;  /* 0x00002803ff0075a7 */ /* 0x000ea40008001111 */
[----:B--2---:R-:W-:Y:S05]  /*1d90*/  @!P0 BRA `(.L_x_34) ;  /* 0x0000007800788947 */ /* 0x004fea0003800000 */
.L_x_33:
[----:B------:R2:W-:Y:S01]  /*1da0*/  @!P3 SYNCS.ARRIVE.TRANS64 RZ, [UR17], R2 ;  /* 0x00000002ffffb9a7 */ /* 0x0005e20008000011 */
[----:B------:R-:W-:-:S04]  /*1db0*/  ULOP3.LUT UR5, UR24, 0x2, URZ, 0xfc, !UPT ;  /* 0x0000000218057892 */ /* 0x000fc8000f8efcff */
[----:B------:R-:W-:-:S09]  /*1dc0*/  UISETP.NE.AND UP0, UPT, UR5, 0x2, UPT ;  /* 0x000000020500788c */ /* 0x000fd2000bf05270 */
[----:B------:R-:W-:Y:S05]  /*1dd0*/  BRA.U UP0, `(.L_x_35) ;  /* 0x0000000100047547 */ /* 0x000fea000b800000 */
[----:B------:R-:W-:Y:S05]  /*1de0*/  BPT.TRAP 0x1 ;  /* 0x000000040000795c */ /* 0x000fea0000300000 */
.L_x_35:
[----:B------:R-:W-:Y:S04]  /*1df0*/  BSSY.RECONVERGENT B0, `(.L_x_36) ;  /* 0x0000003000007945 */ /* 0x000fe80003800200 */
[----:B------:R-:W-:Y:S05]  /*1e00*/  @P2 BRA `(.L_x_37) ;  /* 0x0000000000042947 */ /* 0x000fea0003800000 */
[----:B------:R-:W-:Y:S05]  /*1e10*/  BPT.TRAP 0x1 ;  /* 0x000000040000795c */ /* 0x000fea0000300000 */
.L_x_37:
[----:B------:R-:W-:Y:S05]  /*1e20*/  BSYNC.RECONVERGENT B0 ;  /* 0x0000000000007941 */ /* 0x000fea0003800200 */
.L_x_36:
[----:B------:R-:W-:Y:S02]  /*1e30*/  UIADD3 UR5, UPT, UPT, UR4, 0x1, URZ ;  /* 0x0000000104057890 */ /* 0x000fe4000fffe0ff */
[----:B------:R-:W-:Y:S02]  /*1e40*/  UIADD3 UR14, UP1, UPT, UR26, 0x80, URZ ;  /* 0x000000801a0e7890 */ /* 0x000fe4000ff3e0ff */
[----:B------:R-:W-:Y:S02]  /*1e50*/  UISETP.NE.AND UP0, UPT, UR5, 0x5, UPT ;  /* 0x000000050500788c */ /* 0x000fe4000bf05270 */
[----:B------:R-:W-:Y:S02]  /*1e60*/  USHF.L.U32 UR18, UR13, 0x6, URZ ;  /* 0x000000060d127899 */ /* 0x000fe400080006ff */
[----:B------:R-:W-:Y:S02]  /*1e70*/  USEL UR8, URZ, 0x1, UP0 ;  /* 0x00000001ff087887 */ /* 0x000fe40008000000 */
[----:B------:R-:W-:-:S02]  /*1e80*/  USEL UR5, UR5, URZ, UP0 ;  /* 0x000000ff05057287 */ /* 0x000fc40008000000 */
[----:B------:R-:W-:Y:S02]  /*1e90*/  UIADD3 UR22, UP0, UPT, UR26, 0x180, URZ ;  /* 0x000001801a167890 */ /* 0x000fe4000ff1e0ff */
[----:B------:R-:W-:Y:S01]  /*1ea0*/  LOP3.LUT R12, R12, UR8, RZ, 0x3c, !PT ;  /* 0x000000080c0c7c12 */ /* 0x000fe2000f8e3cff */
[----:B------:R-:W-:Y:S02]  /*1eb0*/  ULEA UR6, UR5, UR7, 0x3 ;  /* 0x0000000705067291 */ /* 0x000fe4000f8e18ff */
[----:B------:R-:W-:Y:S01]  /*1ec0*/  ULEA UR8, UR4, UR7, 0xe ;  /* 0x0000000704087291 */ /* 0x000fe2000f8e70ff */
[----:B-1----:R-:W-:Y:S01]  /*1ed0*/  SHF.L.U32 R0, R12, 0x1f, RZ ;  /* 0x0000001f0c007819 */ /* 0x002fe200000006ff */
[----:B------:R-:W-:Y:S02]  /*1ee0*/  ULEA UR16, UR4, UR29, 0xc ;  /* 0x0000001d04107291 */ /* 0x000fe4000f8e60ff */
[----:B------:R-:W-:Y:S02]  /*1ef0*/  UIADD3.X UR15, UPT, UPT, URZ, UR27, URZ, UP1, !UPT ;  /* 0x0000001bff0f7290 */ /* 0x000fe40008ffe4ff */
[----:B------:R-:W-:Y:S01]  /*1f00*/  UIADD3 UR8, UPT, UPT, UR8, 0xb400, URZ ;  /* 0x0000b40008087890 */ /* 0x000fe2000fffe0ff */
[----:B------:R3:W4:Y:S01]  /*1f10*/  SYNCS.PHASECHK.TRANS64.TRYWAIT P0, [UR6+0x28], R0 ;  /* 0x00002800ff0075a7 */ /* 0x0007220008001106 */
[----:B------:R-:W-:Y:S01]  /*1f20*/  UIADD3.X UR23, UPT, UPT, URZ, UR27, URZ, UP0, !UPT ;  /* 0x0000001bff177290 */ /* 0x000fe200087fe4ff */
[----:B------:R-:W-:Y:S01]  /*1f30*/  UMOV UR6, 0x30000 ;  /* 0x0003000000067882 */ /* 0x000fe20000000000 */
[----:B------:R-:W-:Y:S01]  /*1f40*/  UMOV UR30, 0x0 ;  /* 0x00000000001e7882 */ /* 0x000fe20000000000 */
[----:B------:R-:W-:Y:S01]  /*1f50*/  UMOV UR31, 0x10000000 ;  /* 0x10000000001f7882 */ /* 0x000fe20000000000 */
[----:B------:R-:W-:Y:S01]  /*1f60*/  UMOV UR19, UR35 ;  /* 0x0000002300137c82 */ /* 0x000fe20008000000 */
[----:B------:R-:W-:Y:S01]  /*1f70*/  UMOV UR20, UR36 ;  /* 0x0000002400147c82 */ /* 0x000fe20008000000 */
[----:B------:R-:W-:Y:S01]  /*1f80*/  UMOV UR12, UR36 ;  /* 0x00000024000c7c82 */ /* 0x000fe20008000000 */
[----:B------:R-:W-:Y:S01]  /*1f90*/  UMOV UR9, UR17 ;  /* 0x0000001100097c82 */ /* 0x000fe20008000000 */
[----:B------:R-:W-:Y:S01]  /*1fa0*/  UMOV UR10, UR18 ;  /* 0x00000012000a7c82 */ /* 0x000fe20008000000 */
[----:B------:R3:W-:Y:S01]  /*1fb0*/  UTMALDG.3D.MULTICAST [UR16], [UR14], UR6, desc[UR30] ;  /* 0x00001e100e0073b4 */ /* 0x0007e20008011806 */
[----:B------:R-:W-:Y:S01]  /*1fc0*/  UIADD3 UR13, UPT, UPT, UR13, 0x1, URZ ;  /* 0x000000010d0d7890 */ /* 0x000fe2000fffe0ff */
[----:B------:R-:W-:-:S03]  /*1fd0*/  UMOV UR4, UR5 ;  /* 0x0000000500047c82 */ /* 0x000fc60008000000 */
[----:B------:R-:W-:Y:S01]  /*1fe0*/  UISETP.NE.AND UP0, UPT, UR13, UR25, UPT ;  /* 0x000000190d00728c */ /* 0x000fe2000bf05270 */
[----:B------:R3:W-:Y:S08]  /*1ff0*/  UTMALDG.3D [UR8], [UR22], desc[UR30] ;  /* 0x00001e08160075b4 */ /* 0x0007f00008011000 */
[----:B---3--:R-:W-:Y:S05]  /*2000*/  BRA.U UP0, `(.L_x_38) ;  /* 0xfffffffd004c7547 */ /* 0x008fea000b83ffff */
.L_x_32:
[C---:B------:R-:W-:Y:S01]  /*2010*/  LEA R3, R11.reuse, UR7, 0x3 ;  /* 0x000000070b037c11 */ /* 0x040fe2000f8e18ff */
[----:B------:R-:W-:Y:S01]  /*2020*/  NOP ;  /* 0x0000000000007918 */ /* 0x000fe20000000000 */
[----:B-1----:R-:W-:Y:S02]  /*2030*/  SHF.L.U32 R0, R10, 0x1f, RZ ;  /* 0x0000001f0a007819 */ /* 0x002fe400000006ff */
[----:B------:R-:W-:Y:S02]  /*2040*/  LEA R5, R11, UR7, 0x4 ;  /* 0x000000070b057c11 */ /* 0x000fe4000f8e20ff */
[----:B--2-4-:R-:W1:Y:S02]  /*2050*/  SYNCS.PHASECHK.TRANS64.TRYWAIT P0, [R3+URZ+0xa0], R0 ;  /* 0x0000a000030075a7 */ /* 0x014e6400080011ff */
[----:B-1----:R-:W-:Y:S05]  /*2060*/  @!P0 BRA `(.L_x_39) ;  /* 0x0000007400dc8947 */ /* 0x002fea0003800000 */
.L_x_136:
[----:B------:R-:W2:Y:S01]  /*2070*/  LDS.128 R4, [R5+0x130] ;  /* 0x0001300005047984 */ /* 0x000ea20000000c00 */
[----:B------:R-:W-:Y:S01]  /*2080*/  UISETP.GE.AND UP0, UPT, UR42, 0x1, UPT ;  /* 0x000000012a00788c */ /* 0x000fe2000bf06270 */
[----:B------:R-:W-:Y:S01]  /*2090*/  @!PT LDS RZ, [RZ] ;  /* 0x00000000fffff984 */ /* 0x000fe20000000800 */
[----:B------:R-:W-:Y:S01]  /*20a0*/  @!PT LDS RZ, [RZ] ;  /* 0x00000000fffff984 */ /* 0x000fe20000000800 */
[----:B------:R-:W-:Y:S01]  /*20b0*/  @!PT LDS RZ, [RZ] ;  /* 0x00000000fffff984 */ /* 0x000fe20000000800 */
[----:B------:R-:W-:Y:S01]  /*20c0*/  @!PT LDS RZ, [RZ] ;  /* 0x00000000fffff984 */ /* 0x000fe20000000800 */
[----:B------:R3:W-:Y:S06]  /*20d0*/  MEMBAR.ALL.CTA ;  /* 0x0000000000007992 */ /* 0x0007ec0000008000 */
[----:B---3--:R-:W3:Y:S01]  /*20e0*/  FENCE.VIEW.ASYNC.S ;  /* 0x00000000000073c6 */ /* 0x008ee20000000000 */
[----:B--2---:R-:W-:-:S13]  /*20f0*/  LOP3.LUT P0, RZ, R6, 0x1, RZ, 0xc0, !PT ;  /* 0x0000000106ff7812 */ /* 0x004fda000780c0ff */
[----:B---3--:R-:W-:Y:S01]  /*2100*/  VOTEU.ANY UP1, P0 ;  /* 0x0000000000ff7886 */ /* 0x008fe20000020100 */
[----:B------:R-:W-:-:S13]  /*2110*/  PLOP3.LUT P0, PT, PT, PT, UP1, 0x80, 0x8 ;  /* 0x000000000008781c */ /* 0x000fda0003f0f018 */
[----:B-1----:R-:W-:Y:S02]  /*2120*/  @P0 LOP3.LUT R0, R5, 0xffff, RZ, 0xc0, !PT ;  /* 0x0000ffff05000812 */ /* 0x002fe400078ec0ff */
[----:B------:R-:W-:Y:S02]  /*2130*/  @P0 MOV R2, R4 ;  /* 0x0000000400020202 */ /* 0x000fe40000000f00 */
[----:B------:R-:W-:Y:S01]  /*2140*/  @P0 R2UR UR6, R0 ;  /* 0x00000000000602ca */ /* 0x000fe200000e0000 */
[----:B------:R-:W-:Y:S01]  /*2150*/  VIADD R0, R3, 0xb0 ;  /* 0x000000b003007836 */ /* 0x000fe20000000000 */
[----:B------:R-:W-:Y:S02]  /*2160*/  @P0 SHF.R.U32.HI R4, RZ, 0x10, R5 ;  /* 0x00000010ff040819 */ /* 0x000fe40000011605 */
[----:B------:R-:W-:Y:S02]  /*2170*/  @P0 R2UR UR8, R2 ;  /* 0x00000000020802ca */ /* 0x000fe400000e0000 */
[----:B------:R-:W-:-:S02]  /*2180*/  PRMT R0, RZ, 0x654, R0 ;  /* 0x00000654ff007816 */ /* 0x000fc40000000000 */
[----:B------:R-:W-:Y:S02]  /*2190*/  @P0 R2UR UR4, R4 ;  /* 0x00000000040402ca */ /* 0x000fe400000e0000 */
[----:B------:R1:W-:Y:S03]  /*21a0*/  SYNCS.ARRIVE.TRANS64.RED.A1T0 RZ, [R0+URZ], RZ ;  /* 0x000000ff00ff79a7 */ /* 0x0003e600081004ff */
[----:B------:R-:W-:-:S04]  /*21b0*/  @UP1 UMOV UR37, UR6 ;  /* 0x0000000600251c82 */ /* 0x000fc80008000000 */
[----:B------:R-:W-:-:S04]  /*21c0*/  @UP1 UMOV UR38, UR8 ;  /* 0x0000000800261c82 */ /* 0x000fc80008000000 */
[----:B------:R-:W-:Y:S01]  /*21d0*/  @UP1 UMOV UR36, UR4 ;  /* 0x0000000400241c82 */ /* 0x000fe20008000000 */
[----:B------:R-:W-:Y:S05]  /*21e0*/  BRA.U !UP0, `(.L_x_40) ;  /* 0x0000000108d47547 */ /* 0x000fea000b800000 */
[----:B------:R-:W2:Y:S01]  /*21f0*/  LDCU.128 UR12, c[0x0][0xb10] ;  /* 0x00016200ff0c77ac */ /* 0x000ea20008000c00 */
[----:B------:R-:W3:Y:S01]  /*2200*/  LDCU UR25, c[0x0][0xb20] ;  /* 0x00016400ff1977ac */ /* 0x000ee20008000800 */
[----:B------:R-:W4:Y:S01]  /*2210*/  LDCU UR20, c[0x0][0xb0c] ;  /* 0x00016180ff1477ac */ /* 0x000f220008000800 */
[----:B------:R-:W1:Y:S01]  /*2220*/  LDCU.64 UR10, c[0x0][0xb28] ;  /* 0x00016500ff0a77ac */ /* 0x000e620008000a00 */
[----:B------:R-:W-:Y:S02]  /*2230*/  UISETP.NE.AND UP3, UPT, UR42, 0x1, UPT ;  /* 0x000000012a00788c */ /* 0x000fe4000bf65270 */
[----:B--2---:R-:W-:Y:S02]  /*2240*/  UIMAD.WIDE.U32 UR16, UR39, UR15, URZ ;  /* 0x0000000f271072a5 */ /* 0x004fe4000f8e00ff */
[----:B------:R-:W-:Y:S02]  /*2250*/  UIMAD.WIDE.U32 UR8, UR40, UR12, URZ ;  /* 0x0000000c280872a5 */ /* 0x000fe4000f8e00ff */
[----:B------:R-:W-:-:S02]  /*2260*/  UISETP.NE.AND UP0, UPT, UR14, 0x1, UPT ;  /* 0x000000010e00788c */ /* 0x000fc4000bf05270 */
[----:B------:R-:W-:Y:S01]  /*2270*/  UIMAD.WIDE.U32 UR22, UR37, UR15, URZ ;  /* 0x0000000f251672a5 */ /* 0x000fe2000f8e00ff */
[----:B------:R-:W-:Y:S02]  /*2280*/  UMOV UR16, UR17 ;  /* 0x0000001100107c82 */ /* 0x000fe40008000000 */
[----:B------:R-:W-:Y:S01]  /*2290*/  UMOV UR8, UR9 ;  /* 0x0000000900087c82 */ /* 0x000fe20008000000 */
[----:B---3--:R-:W-:Y:S02]  /*22a0*/  USHF.R.U32.HI UR16, URZ, UR25, UR16 ;  /* 0x00000019ff107299 */ /* 0x008fe40008011610 */
[----:B----4-:R-:W-:Y:S02]  /*22b0*/  UISETP.NE.AND UP2, UPT, UR20, 0x1, UPT ;  /* 0x000000011400788c */ /* 0x010fe4000bf45270 */
[----:B------:R-:W-:Y:S02]  /*22c0*/  USHF.R.U32.HI UR8, URZ, UR13, UR8 ;  /* 0x0000000dff087299 */ /* 0x000fe40008011608 */
[----:B------:R-:W-:-:S02]  /*22d0*/  USEL UR6, UR39, UR16, !UP0 ;  /* 0x0000001027067287 */ /* 0x000fc4000c000000 */
[----:B------:R-:W-:Y:S02]  /*22e0*/  USEL UR8, UR40, UR8, !UP2 ;  /* 0x0000000828087287 */ /* 0x000fe4000d000000 */
[----:B-1----:R-:W-:Y:S01]  /*22f0*/  UIMAD.WIDE.U32 UR16, UR6, UR10, URZ ;  /* 0x0000000a061072a5 */ /* 0x002fe2000f8e00ff */
[----:B------:R-:W-:Y:S01]  /*2300*/  UMOV UR4, UR23 ;  /* 0x0000001700047c82 */ /* 0x000fe20008000000 */
[----:B------:R-:W-:Y:S02]  /*2310*/  UIMAD.WIDE.U32 UR18, UR38, UR12, URZ ;  /* 0x0000000c261272a5 */ /* 0x000fe4000f8e00ff */
[----:B------:R-:W-:-:S03]  /*2320*/  UIMAD.WIDE.U32 UR22, UR8, UR10, URZ ;  /* 0x0000000a081672a5 */ /* 0x000fc6000f8e00ff */
[----:B------:R-:W-:Y:S01]  /*2330*/  UMOV UR16, UR17 ;  /* 0x0000001100107c82 */ /* 0x000fe20008000000 */
[----:B------:R-:W-:Y:S02]  /*2340*/  USHF.R.U32.HI UR4, URZ, UR25, UR4 ;  /* 0x00000019ff047299 */ /* 0x000fe40008011604 */
[----:B------:R-:W-:Y:S01]  /*2350*/  @UP3 USHF.R.U32.HI UR6, URZ, UR11, UR16 ;  /* 0x0000000bff063299 */ /* 0x000fe20008011610 */
[----:B------:R-:W-:Y:S01]  /*2360*/  UMOV UR18, UR19 ;  /* 0x0000001300127c82 */ /* 0x000fe20008000000 */
[----:B------:R-:W-:Y:S01]  /*2370*/  UMOV UR22, UR23 ;  /* 0x0000001700167c82 */ /* 0x000fe20008000000 */
[----:B------:R-:W-:Y:S02]  /*2380*/  USHF.R.U32.HI UR13, URZ, UR13, UR18 ;  /* 0x0000000dff0d7299 */ /* 0x000fe40008011612 */
[----:B------:R-:W-:Y:S02]  /*2390*/  USEL UR4, UR37, UR4, !UP0 ;  /* 0x0000000425047287 */ /* 0x000fe4000c000000 */
[----:B------:R-:W-:-:S02]  /*23a0*/  @UP3 USHF.R.U32.HI UR8, URZ, UR11, UR22 ;  /* 0x0000000bff083299 */ /* 0x000fc40008011616 */
[----:B------:R-:W-:Y:S02]  /*23b0*/  UIMAD UR9, UR42, UR6, URZ ;  /* 0x000000062a0972a4 */ /* 0x000fe4000f8e02ff */
[----:B------:R-:W-:Y:S02]  /*23c0*/  USEL UR6, UR38, UR13, !UP2 ;  /* 0x0000000d26067287 */ /* 0x000fe4000d000000 */
[----:B------:R-:W-:Y:S02]  /*23d0*/  UIMAD UR12, UR42, UR8, URZ ;  /* 0x000000082a0c72a4 */ /* 0x000fe4000f8e02ff */
[----:B------:R-:W-:Y:S02]  /*23e0*/  UISETP.GE.AND UP0, UPT, UR4, UR9, UPT ;  /* 0x000000090400728c */ /* 0x000fe4000bf06270 */
[----:B------:R-:W-:Y:S02]  /*23f0*/  UIMAD.WIDE.U32 UR16, UR4, UR10, URZ ;  /* 0x0000000a041072a5 */ /* 0x000fe4000f8e00ff */
[----:B------:R-:W-:-:S02]  /*2400*/  UISETP.GE.OR UP0, UPT, UR6, UR12, UP0 ;  /* 0x0000000c0600728c */ /* 0x000fc40008706670 */
        /* <DEDUP_REMOVED lines=19> */
.L_x_40:
[----:B------:R-:W2:Y:S02]  /*2540*/  LDCU UR4, c[0x0][0xb30] ;  /* 0x00016600ff0477ac */ /* 0x000ea40008000800 */
[----:B--2---:R-:W-:-:S09]  /*2550*/  UISETP.NE.AND UP0, UPT, UR4, 0x1, UPT ;  /* 0x000000010400788c */ /* 0x004fd2000bf05270 */
[----:B------:R-:W-:Y:S05]  /*2560*/  BRA.U UP0, `(.L_x_41) ;  /* 0x0000000100447547 */ /* 0x000fea000b800000 */
[----:B------:R-:W2:Y:S01]  /*2570*/  LDCU.128 UR12, c[0x0][0xb10] ;  /* 0x00016200ff0c77ac */ /* 0x000ea20008000c00 */
[----:B------:R-:W3:Y:S01]  /*2580*/  LDCU UR16, c[0x0][0xb0c] ;  /* 0x00016180ff1077ac */ /* 0x000ee20008000800 */
[----:B------:R-:W4:Y:S01]  /*2590*/  LDCU UR17, c[0x0][0xb20] ;  /* 0x00016400ff1177ac */ /* 0x000f220008000800 */
[----:B--2---:R-:W-:Y:S02]  /*25a0*/  UIMAD.WIDE.U32 UR10, UR38, UR12, URZ ;  /* 0x0000000c260a72a5 */ /* 0x004fe4000f8e00ff */
[----:B------:R-:W-:Y:S02]  /*25b0*/  UIMAD.WIDE.U32 UR8, UR37, UR15, URZ ;  /* 0x0000000f250872a5 */ /* 0x000fe4000f8e00ff */
[----:B---3--:R-:W-:Y:S02]  /*25c0*/  UISETP.NE.AND UP2, UPT, UR16, 0x1, UPT ;  /* 0x000000011000788c */ /* 0x008fe4000bf45270 */
[----:B------:R-:W-:Y:S01]  /*25d0*/  UISETP.NE.AND UP0, UPT, UR14, 0x1, UPT ;  /* 0x000000010e00788c */ /* 0x000fe2000bf05270 */
[----:B------:R-:W-:-:S02]  /*25e0*/  UMOV UR6, UR11 ;  /* 0x0000000b00067c82 */ /* 0x000fc40008000000 */
[----:B------:R-:W-:Y:S01]  /*25f0*/  UMOV UR4, UR9 ;  /* 0x0000000900047c82 */ /* 0x000fe20008000000 */
[----:B------:R-:W-:Y:S02]  /*2600*/  USHF.R.U32.HI UR6, URZ, UR13, UR6 ;  /* 0x0000000dff067299 */ /* 0x000fe40008011606 */
[----:B----4-:R-:W-:Y:S02]  /*2610*/  USHF.R.U32.HI UR4, URZ, UR17, UR4 ;  /* 0x00000011ff047299 */ /* 0x010fe40008011604 */
[----:B------:R-:W-:Y:S02]  /*2620*/  USEL UR6, UR38, UR6, !UP2 ;  /* 0x0000000626067287 */ /* 0x000fe4000d000000 */
[----:B------:R-:W-:-:S04]  /*2630*/  USEL UR4, UR37, UR4, !UP0 ;  /* 0x0000000425047287 */ /* 0x000fc8000c000000 */
[----:B------:R-:W-:Y:S02]  /*2640*/  UIADD3 UR8, UPT, UPT, UR6, -UR4, URZ ;  /* 0x8000000406087290 */ /* 0x000fe4000fffe0ff */
[----:B------:R-:W-:Y:S02]  /*2650*/  UIADD3 UR4, UPT, UPT, -UR6, UR4, URZ ;  /* 0x0000000406047290 */ /* 0x000fe4000fffe1ff */
[----:B------:R-:W-:Y:S02]  /*2660*/  UIMAD UR37, UR8, UR14, UR37 ;  /* 0x0000000e082572a4 */ /* 0x000fe4000f8e0225 */
[----:B------:R-:W-:-:S12]  /*2670*/  UIMAD UR38, UR4, UR16, UR38 ;  /* 0x00000010042672a4 */ /* 0x000fd8000f8e0226 */
.L_x_41:
[----:B------:R-:W-:Y:S01]  /*2680*/  VIADD R11, R11, 0x1 ;  /* 0x000000010b0b7836 */ /* 0x000fe20000000000 */
[----:B------:R-:W-:Y:S01]  /*2690*/  R2UR UR4, R87 ;  /* 0x00000000570472ca */ /* 0x000fe200000e0000 */
[----:B------:R-:W-:Y:S01]  /*26a0*/  UIADD3 UR20, UPT, UPT, UR37, UR59, URZ ;  /* 0x0000003b25147290 */ /* 0x000fe2000fffe0ff */
[----:B------:R-:W-:Y:S02]  /*26b0*/  PLOP3.LUT P1, PT, PT, PT, PT, 0x80, 0x8 ;  /* 0x000000000008781c */ /* 0x000fe40003f2f070 */
[----:B------:R-:W-:-:S04]  /*26c0*/  ISETP.NE.AND P0, PT, R11, 0x2, PT ;  /* 0x000000020b00780c */ /* 0x000fc80003f05270 */
[----:B------:R-:W-:Y:S02]  /*26d0*/  SEL R3, RZ, 0x1, P0 ;  /* 0x00000001ff037807 */ /* 0x000fe40000000000 */
[----:B------:R-:W-:Y:S02]  /*26e0*/  SEL R11, R11, RZ, P0 ;  /* 0x000000ff0b0b7207 */ /* 0x000fe40000000000 */
[----:B------:R-:W-:Y:S01]  /*26f0*/  LOP3.LUT R10, R10, R3, RZ, 0x3c, !PT ;  /* 0x000000030a0a7212 */ /* 0x000fe200078e3cff */
[----:B------:R-:W-:Y:S01]  /*2700*/  UIADD3 UR16, UPT, UPT, UR38, UR4, URZ ;  /* 0x0000000426107290 */ /* 0x000fe2000fffe0ff */
[----:B------:R-:W-:Y:S11]  /*2710*/  BRA.U UP1, `(.L_x_42) ;  /* 0xfffffff101587547 */ /* 0x000ff6000b83ffff */
[----:B------:R-:W-:Y:S01]  /*2720*/  UIADD3 UR7, UPT, UPT, UR7, 0x28, URZ ;  /* 0x0000002807077890 */ /* 0x000fe2000fffe0ff */
[----:B------:R-:W-:-:S03]  /*2730*/  SHF.L.U32 R3, R12, 0x1f, RZ ;  /* 0x0000001f0c037819 */ /* 0x000fc600000006ff */
[----:B------:R-:W-:-:S09]  /*2740*/  ULEA UR4, UR5, UR7, 0x3 ;  /* 0x0000000705047291 */ /* 0x000fd2000f8e18ff */
[----:B------:R-:W2:Y:S02]  /*2750*/  SYNCS.PHASECHK.TRANS64.TRYWAIT P0, [UR4], R3 ;  /* 0x00000003ff0075a7 */ /* 0x000ea40008001104 */
[----:B--2---:R-:W-:Y:S05]  /*2760*/  @!P0 BRA `(.L_x_43) ;  /* 0x0000007000308947 */ /* 0x004fea0003800000 */
.L_x_138:
[----:B------:R-:W-:-:S04]  /*2770*/  UIADD3 UR4, UPT, UPT, UR5, 0x1, URZ ;  /* 0x0000000105047890 */ /* 0x000fc8000fffe0ff */
[----:B------:R-:W-:-:S04]  /*2780*/  UISETP.NE.AND UP0, UPT, UR4, 0x5, UPT ;  /* 0x000000050400788c */ /* 0x000fc8000bf05270 */
[----:B------:R-:W-:Y:S02]  /*2790*/  USEL UR6, URZ, 0x1, UP0 ;  /* 0x00000001ff067887 */ /* 0x000fe40008000000 */
[----:B------:R-:W-:-:S04]  /*27a0*/  USEL UR4, UR4, URZ, UP0 ;  /* 0x000000ff04047287 */ /* 0x000fc80008000000 */
[----:B------:R-:W-:Y:S01]  /*27b0*/  ULEA UR5, UR4, UR7, 0x3 ;  /* 0x0000000704057291 */ /* 0x000fe2000f8e18ff */
[----:B------:R-:W-:-:S04]  /*27c0*/  LOP3.LUT R2, R12, UR6, RZ, 0x3c, !PT ;  /* 0x000000060c027c12 */ /* 0x000fc8000f8e3cff */
[----:B-1----:R-:W-:-:S04]  /*27d0*/  SHF.L.U32 R3, R2, 0x1f, RZ ;  /* 0x0000001f02037819 */ /* 0x002fc800000006ff */
[----:B------:R-:W1:Y:S02]  /*27e0*/  SYNCS.PHASECHK.TRANS64.TRYWAIT P0, [UR5], R3 ;  /* 0x00000003ff0075a7 */ /* 0x000e640008001105 */
[----:B-1----:R-:W-:Y:S05]  /*27f0*/  @!P0 BRA `(.L_x_44) ;  /* 0x0000007000248947 */ /* 0x002fea0003800000 */
.L_x_140:
        /* <DEDUP_REMOVED lines=9> */
.L_x_142:
        /* <DEDUP_REMOVED lines=9> */
.L_x_144:
[----:B------:R-:W-:-:S04]  /*2920*/  UIADD3 UR4, UPT, UPT, UR4, 0x1, URZ ;  /* 0x0000000104047890 */ /* 0x000fc8000fffe0ff */
[----:B------:R-:W-:-:S04]  /*2930*/  UISETP.NE.AND UP0, UPT, UR4, 0x5, UPT ;  /* 0x000000050400788c */ /* 0x000fc8000bf05270 */
[----:B------:R-:W-:Y:S02]  /*2940*/  USEL UR5, URZ, 0x1, UP0 ;  /* 0x00000001ff057887 */ /* 0x000fe40008000000 */
[----:B------:R-:W-:-:S04]  /*2950*/  USEL UR4, UR4, URZ, UP0 ;  /* 0x000000ff04047287 */ /* 0x000fc80008000000 */
[----:B------:R-:W-:Y:S01]  /*2960*/  ULEA UR4, UR4, UR7, 0x3 ;  /* 0x0000000704047291 */ /* 0x000fe2000f8e18ff */
[----:B-1----:R-:W-:-:S04]  /*2970*/  LOP3.LUT R3, R2, UR5, RZ, 0x3c, !PT ;  /* 0x0000000502037c12 */ /* 0x002fc8000f8e3cff */
[----:B------:R-:W-:Y:S01]  /*2980*/  SHF.L.U32 R3, R3, 0x1f, RZ ;  /* 0x0000001f03037819 */ /* 0x000fe200000006ff */
[----:B------:R-:W-:-:S07]  /*2990*/  IMAD.U32 R0, RZ, RZ, UR4 ;  /* 0x00000004ff007e24 */ /* 0x000fce000f8e00ff */
.L_x_47:
[----:B-1----:R1:W2:Y:S02]  /*29a0*/  SYNCS.PHASECHK.TRANS64.TRYWAIT P0, [R0+URZ], R3 ;  /* 0x00000003000075a7 */ /* 0x0022a400080011ff */
[----:B--2---:R-:W-:Y:S05]  /*29b0*/  @!P0 NANOSLEEP.SYNCS 0x989680 ;  /* 0x009896800000895d */ /* 0x004fea0003900000 */
[----:B------:R-:W2:Y:S02]  /*29c0*/  @!P0 SYNCS.PHASECHK.TRANS64 P0, [R0+URZ], R3 ;  /* 0x00000003000085a7 */ /* 0x000ea400080010ff */
[----:B--2---:R-:W-:Y:S05]  /*29d0*/  @P0 EXIT ;  /* 0x000000000000094d */ /* 0x004fea0003800000 */
[----:B------:R-:W-:Y:S05]  /*29e0*/  BRA `(.L_x_47) ;  /* 0xfffffffc00ec7947 */ /* 0x000fea000383ffff */
.L_x_22:
[----:B------:R-:W1:Y:S02]  /*29f0*/  S2UR UR4, SR_CgaCtaId ;  /* 0x00000000000479c3 */ /* 0x000e640000008800 */
[----:B-1----:R-:W-:-:S04]  /*2a00*/  UISETP.NE.AND UP0, UPT, UR4, URZ, UPT ;  /* 0x000000ff0400728c */ /* 0x002fc8000bf05270 */
[----:B------:R-:W-:-:S09]  /*2a10*/  UISETP.NE.OR UP0, UPT, UR17, 0x1, UP0 ;  /* 0x000000011100788c */ /* 0x000fd20008705670 */
[----:B------:R-:W-:Y:S05]  /*2a20*/  BRA.U UP0, `(.L_x_48) ;  /* 0x00000005004c7547 */ /* 0x000fea000b800000 */
[----:B------:R-:W1:Y:S01]  /*2a30*/  S2UR UR5, SR_CgaCtaId ;  /* 0x00000000000579c3 */ /* 0x000e620000008800 */
[----:B------:R-:W-:Y:S01]  /*2a40*/  UMOV UR4, 0x400 ;  /* 0x0000040000047882 */ /* 0x000fe20000000000 */
[----:B------:R-:W-:Y:S01]  /*2a50*/  ISETP.GE.U32.AND P2, PT, R0, 0x2, PT ;  /* 0x000000020000780c */ /* 0x000fe20003f46070 */
[----:B------:R-:W-:Y:S01]  /*2a60*/  IMAD.MOV.U32 R12, RZ, RZ, 0x1 ;  /* 0x00000001ff0c7424 */ /* 0x000fe200078e00ff */
[----:B------:R-:W-:Y:S02]  /*2a70*/  CS2R R10, SRZ ;  /* 0x00000000000a7805 */ /* 0x000fe4000001ff00 */
[----:B------:R-:W-:Y:S01]  /*2a80*/  CS2R R8, SRZ ;  /* 0x0000000000087805 */ /* 0x000fe2000001ff00 */
[----:B-1----:R-:W-:-:S03]  /*2a90*/  ULEA UR6, UR5, UR4, 0x18 ;  /* 0x0000000405067291 */ /* 0x002fc6000f8ec0ff */
[----:B------:R-:W-:-:S09]  /*2aa0*/  UMOV UR5, URZ ;  /* 0x000000ff00057c82 */ /* 0x000fd20008000000 */
.L_x_52:
[----:B------:R-:W-:Y:S02]  /*2ab0*/  LEA R2, R8, UR6, 0x3 ;  /* 0x0000000608027c11 */ /* 0x000fe4000f8e18ff */
[----:B------:R-:W-:-:S03]  /*2ac0*/  SHF.L.U32 R5, R9, 0x1f, RZ ;  /* 0x0000001f09057819 */ /* 0x000fc600000006ff */
[----:B------:R-:W-:Y:S01]  /*2ad0*/  VIADD R4, R2, 0x110 ;  /* 0x0000011002047836 */ /* 0x000fe20000000000 */
[----:B------:R-:W1:Y:S02]  /*2ae0*/  SYNCS.PHASECHK.TRANS64.TRYWAIT P0, [R2+URZ+0x100], R5 ;  /* 0x00010005020075a7 */ /* 0x000e6400080011ff */
[----:B-1----:R-:W-:Y:S05]  /*2af0*/  @!P0 BRA `(.L_x_49) ;  /* 0x0000006c00ac8947 */ /* 0x002fea0003800000 */
.L_x_145:
[----:B------:R-:W-:Y:S01]  /*2b00*/  ULEA UR4, UR5, UR6, 0x3 ;  /* 0x0000000605047291 */ /* 0x000fe2000f8e18ff */
[----:B------:R-:W-:Y:S02]  /*2b10*/  PRMT R4, RZ, 0x654, R4 ;  /* 0x00000654ff047816 */ /* 0x000fe40000000004 */
[----:B-1----:R-:W-:Y:S01]  /*2b20*/  SHF.L.U32 R5, R12, 0x1f, RZ ;  /* 0x0000001f0c057819 */ /* 0x002fe200000006ff */
[----:B------:R-:W-:Y:S01]  /*2b30*/  UIADD3 UR7, UPT, UPT, UR4, 0xa0, URZ ;  /* 0x000000a004077890 */ /* 0x000fe2000fffe0ff */
[----:B------:R1:W-:Y:S05]  /*2b40*/  SYNCS.ARRIVE.TRANS64.RED.A1T0 RZ, [R4+URZ], RZ ;  /* 0x000000ff04ff79a7 */ /* 0x0003ea00081004ff */
[----:B------:R-:W-:Y:S01]  /*2b50*/  IMAD.U32 R7, RZ, RZ, UR7 ;  /* 0x00000007ff077e24 */ /* 0x000fe2000f8e00ff */
[----:B------:R-:W2:Y:S04]  /*2b60*/  SYNCS.PHASECHK.TRANS64.TRYWAIT P0, [UR4+0xb0], R5 ;  /* 0x0000b005ff0075a7 */ /* 0x000ea80008001104 */
[----:B------:R-:W-:Y:S01]  /*2b70*/  PRMT R6, R0, 0x654, R7 ;  /* 0x0000065400067816 */ /* 0x000fe20000000007 */
[----:B-1----:R-:W-:Y:S01]  /*2b80*/  @!P2 IMAD.MOV.U32 R4, RZ, RZ, 0x10 ;  /* 0x00000010ff04a424 */ /* 0x002fe200078e00ff */
[----:B--2---:R-:W-:Y:S06]  /*2b90*/  @!P0 BRA `(.L_x_50) ;  /* 0x0000006c00988947 */ /* 0x004fec0003800000 */
.L_x_147:
[----:B------:R-:W-:Y:S01]  /*2ba0*/  ULEA UR8, UR5, UR6, 0x4 ;  /* 0x0000000605087291 */ /* 0x000fe2000f8e20ff */
[----:B------:R-:W-:Y:S01]  /*2bb0*/  SEL R3, R6, R3, !P2 ;  /* 0x0000000306037207 */ /* 0x000fe20005000000 */
[----:B------:R-:W-:Y:S01]  /*2bc0*/  UIADD3 UR9, UPT, UPT, UR4, 0xa0, URZ ;  /* 0x000000a004097890 */ /* 0x000fe2000fffe0ff */
[----:B-1----:R-:W-:Y:S01]  /*2bd0*/  LEA R2, R11, UR6, 0x3 ;  /* 0x000000060b027c11 */ /* 0x002fe2000f8e18ff */
[----:B------:R-:W-:Y:S01]  /*2be0*/  UIADD3 UR8, UPT, UPT, UR8, 0x130, URZ ;  /* 0x0000013008087890 */ /* 0x000fe2000fffe0ff */
[----:B------:R-:W-:Y:S01]  /*2bf0*/  SHF.L.U32 R5, R10, 0x1f, RZ ;  /* 0x0000001f0a057819 */ /* 0x000fe200000006ff */
[----:B------:R1:W-:Y:S01]  /*2c00*/  @!P2 SYNCS.ARRIVE.TRANS64.RED RZ, [R3+URZ], R4 ;  /* 0x0000000403ffa9a7 */ /* 0x0003e200080004ff */
[----:B------:R-:W-:Y:S01]  /*2c10*/  UIADD3 UR4, UPT, UPT, UR5, 0x1, URZ ;  /* 0x0000000105047890 */ /* 0x000fe2000fffe0ff */
[----:B------:R-:W-:-:S03]  /*2c20*/  VIADD R8, R8, 0x1 ;  /* 0x0000000108087836 */ /* 0x000fc60000000000 */
[----:B------:R-:W-:Y:S02]  /*2c30*/  UISETP.NE.AND UP0, UPT, UR4, 0x2, UPT ;  /* 0x000000020400788c */ /* 0x000fe4000bf05270 */
[----:B------:R-:W-:Y:S06]  /*2c40*/  UGETNEXTWORKID.BROADCAST [UR8], [UR9] ;  /* 0x00000000080073ca */ /* 0x000fec0008000100 */
[----:B------:R-:W-:Y:S01]  /*2c50*/  USEL UR7, URZ, 0x1, UP0 ;  /* 0x00000001ff077887 */ /* 0x000fe20008000000 */
[----:B------:R-:W-:Y:S01]  /*2c60*/  ISETP.NE.AND P0, PT, R8, 0x2, PT ;  /* 0x000000020800780c */ /* 0x000fe20003f05270 */
[----:B------:R-:W-:Y:S01]  /*2c70*/  USEL UR5, UR4, URZ, UP0 ;  /* 0x000000ff04057287 */ /* 0x000fe20008000000 */
[----:B------:R-:W2:Y:S03]  /*2c80*/  SYNCS.PHASECHK.TRANS64.TRYWAIT P1, [R2+URZ+0xa0], R5 ;  /* 0x0000a005020075a7 */ /* 0x000ea600080211ff */
[----:B------:R-:W-:Y:S01]  /*2c90*/  LOP3.LUT R12, R12, UR7, RZ, 0x3c, !PT ;  /* 0x000000070c0c7c12 */ /* 0x000fe2000f8e3cff */
[----:B-12---:R-:W-:Y:S07]  /*2ca0*/  @!P1 BRA `(.L_x_51) ;  /* 0x0000006c006c9947 */ /* 0x006fee0003800000 */
.L_x_148:
[C---:B------:R-:W-:Y:S01]  /*2cb0*/  LEA R4, R11.reuse, UR6, 0x4 ;  /* 0x000000060b047c11 */ /* 0x040fe2000f8e20ff */
[----:B-1----:R-:W-:Y:S01]  /*2cc0*/  VIADD R2, R2, 0xb0 ;  /* 0x000000b002027836 */ /* 0x002fe20000000000 */
[----:B------:R-:W-:Y:S01]  /*2cd0*/  SEL R8, R8, RZ, P0 ;  /* 0x000000ff08087207 */ /* 0x000fe20000000000 */
[----:B------:R-:W-:-:S03]  /*2ce0*/  VIADD R11, R11, 0x1 ;  /* 0x000000010b0b7836 */ /* 0x000fc60000000000 */
[----:B------:R-:W1:Y:S01]  /*2cf0*/  LDS.128 R4, [R4+0x130] ;  /* 0x0001300004047984 */ /* 0x000e620000000c00 */
[----:B------:R-:W-:Y:S02]  /*2d00*/  PRMT R2, RZ, 0x654, R2 ;  /* 0x00000654ff027816 */ /* 0x000fe40000000002 */
[C---:B------:R-:W-:Y:S01]  /*2d10*/  ISETP.NE.AND P1, PT, R11.reuse, 0x2, PT ;  /* 0x000000020b00780c */ /* 0x040fe20003f25270 */
[----:B------:R-:W-:Y:S01]  /*2d20*/  @!PT LDS RZ, [RZ] ;  /* 0x00000000fffff984 */ /* 0x000fe20000000800 */
[----:B------:R-:W-:Y:S01]  /*2d30*/  @!PT LDS RZ, [RZ] ;  /* 0x00000000fffff984 */ /* 0x000fe20000000800 */
[----:B------:R-:W-:Y:S01]  /*2d40*/  @!PT LDS RZ, [RZ] ;  /* 0x00000000fffff984 */ /* 0x000fe20000000800 */
[----:B------:R-:W-:Y:S01]  /*2d50*/  @!PT LDS RZ, [RZ] ;  /* 0x00000000fffff984 */ /* 0x000fe20000000800 */
[----:B------:R2:W-:Y:S06]  /*2d60*/  MEMBAR.ALL.CTA ;  /* 0x0000000000007992 */ /* 0x0005ec0000008000 */
[----:B--2---:R-:W2:Y:S01]  /*2d70*/  FENCE.VIEW.ASYNC.S ;  /* 0x00000000000073c6 */ /* 0x004ea20000000000 */
[----:B------:R-:W-:Y:S01]  /*2d80*/  SEL R11, R11, RZ, P1 ;  /* 0x000000ff0b0b7207 */ /* 0x000fe20000800000 */
[----:B--2---:R2:W-:Y:S01]  /*2d90*/  SYNCS.ARRIVE.TRANS64.RED.A1T0 RZ, [R2+URZ], RZ ;  /* 0x000000ff02ff79a7 */ /* 0x0045e200081004ff */
[----:B-1----:R-:W-:-:S02]  /*2da0*/  LOP3.LUT P3, RZ, R6, 0x1, RZ, 0xc0, !PT ;  /* 0x0000000106ff7812 */ /* 0x002fc4000786c0ff */
[----:B------:R-:W-:-:S04]  /*2db0*/  SEL R5, RZ, 0x1, P1 ;  /* 0x00000001ff057807 */ /* 0x000fc80000800000 */
[----:B------:R-:W-:Y:S02]  /*2dc0*/  LOP3.LUT R10, R10, R5, RZ, 0x3c, !PT ;  /* 0x000000050a0a7212 */ /* 0x000fe400078e3cff */
[----:B--2---:R-:W-:-:S04]  /*2dd0*/  SEL R2, RZ, 0x1, P0 ;  /* 0x00000001ff027807 */ /* 0x004fc80000000000 */
[----:B------:R-:W-:Y:S01]  /*2de0*/  LOP3.LUT R9, R9, R2, RZ, 0x3c, !PT ;  /* 0x0000000209097212 */ /* 0x000fe200078e3cff */
[----:B------:R-:W-:Y:S06]  /*2df0*/  @P3 BRA `(.L_x_52) ;  /* 0xfffffffc002c3947 */ /* 0x000fec000383ffff */
[----:B------:R-:W-:Y:S01]  /*2e00*/  ULEA UR4, UR5, UR6, 0x3 ;  /* 0x0000000605047291 */ /* 0x000fe2000f8e18ff */
[----:B------:R-:W-:-:S08]  /*2e10*/  SHF.L.U32 R3, R12, 0x1f, RZ ;  /* 0x0000001f0c037819 */ /* 0x000fd000000006ff */
[----:B------:R-:W1:Y:S02]  /*2e20*/  SYNCS.PHASECHK.TRANS64 P0, [UR4+0xb0], R3 ;  /* 0x0000b003ff0075a7 */ /* 0x000e640008001004 */
[----:B-1----:R-:W-:Y:S05]  /*2e30*/  @P0 BRA `(.L_x_53) ;  /* 0x0000000000080947 */ /* 0x002fea0003800000 */
[----:B------:R-:W1:Y:S02]  /*2e40*/  SYNCS.PHASECHK.TRANS64.TRYWAIT P0, [UR4+0xb0], R3 ;  /* 0x0000b003ff0075a7 */ /* 0x000e640008001104 */
[----:B-1----:R-:W-:Y:S05]  /*2e50*/  @!P0 BRA `(.L_x_54) ;  /* 0x0000006c00148947 */ /* 0x002fea0003800000 */
.L_x_53:
[----:B------:R-:W-:-:S04]  /*2e60*/  UIADD3 UR7, UPT, UPT, UR5, 0x1, URZ ;  /* 0x0000000105077890 */ /* 0x000fc8000fffe0ff */
[----:B------:R-:W-:-:S04]  /*2e70*/  UISETP.NE.AND UP0, UPT, UR7, 0x2, UPT ;  /* 0x000000020700788c */ /* 0x000fc8000bf05270 */
[----:B------:R-:W-:Y:S02]  /*2e80*/  USEL UR8, URZ, 0x1, UP0 ;  /* 0x00000001ff087887 */ /* 0x000fe40008000000 */
[----:B------:R-:W-:-:S04]  /*2e90*/  USEL UR7, UR7, URZ, UP0 ;  /* 0x000000ff07077287 */ /* 0x000fc80008000000 */
[----:B------:R-:W-:Y:S01]  /*2ea0*/  ULEA UR7, UR7, UR6, 0x3 ;  /* 0x0000000607077291 */ /* 0x000fe2000f8e18ff */
[----:B-1----:R-:W-:-:S04]  /*2eb0*/  LOP3.LUT R3, R12, UR8, RZ, 0x3c, !PT ;  /* 0x000000080c037c12 */ /* 0x002fc8000f8e3cff */
[----:B------:R-:W-:-:S04]  /*2ec0*/  SHF.L.U32 R0, R3, 0x1f, RZ ;  /* 0x0000001f03007819 */ /* 0x000fc800000006ff */
[----:B------:R-:W1:Y:S02]  /*2ed0*/  SYNCS.PHASECHK.TRANS64 P0, [UR7+0xb0], R0 ;  /* 0x0000b000ff0075a7 */ /* 0x000e640008001007 */
[----:B-1----:R-:W-:Y:S05]  /*2ee0*/  @P0 EXIT ;  /* 0x000000000000094d */ /* 0x002fea0003800000 */
[----:B------:R-:W-:Y:S02]  /*2ef0*/  SHF.L.U32 R3, R3, 0x1f, RZ ;  /* 0x0000001f03037819 */ /* 0x000fe400000006ff */
[----:B------:R-:W-:-:S07]  /*2f00*/  MOV R0, UR7 ;  /* 0x0000000700007c02 */ /* 0x000fce0008000f00 */
.L_x_55:
[----:B-1----:R1:W2:Y:S02]  /*2f10*/  SYNCS.PHASECHK.TRANS64.TRYWAIT P0, [R0+URZ+0xb0], R3 ;  /* 0x0000b003000075a7 */ /* 0x0022a400080011ff */
[----:B--2---:R-:W-:Y:S05]  /*2f20*/  @!P0 NANOSLEEP.SYNCS 0x989680 ;  /* 0x009896800000895d */ /* 0x004fea0003900000 */
[----:B------:R-:W2:Y:S02]  /*2f30*/  @!P0 SYNCS.PHASECHK.TRANS64 P0, [R0+URZ+0xb0], R3 ;  /* 0x0000b003000085a7 */ /* 0x000ea400080010ff */
[----:B--2---:R-:W-:Y:S05]  /*2f40*/  @P0 EXIT ;  /* 0x000000000000094d */ /* 0x004fea0003800000 */
[----:B------:R-:W-:Y:S05]  /*2f50*/  BRA `(.L_x_55) ;  /* 0xfffffffc00ec7947 */ /* 0x000fea000383ffff */
.L_x_48:
[----:B------:R-:W-:Y:S05]  /*2f60*/  BRA.U UP4, `(.L_x_56) ;  /* 0x0000000d04a07547 */ /* 0x000fea000b800000 */
[----:B------:R-:W1:Y:S01]  /*2f70*/  S2UR UR7, SR_CgaCtaId ;  /* 0x00000000000779c3 */ /* 0x000e620000008800 */
[----:B------:R-:W-:Y:S01]  /*2f80*/  UMOV UR4, 0x40 ;  /* 0x0000004000047882 */ /* 0x000fe20000000000 */
[----:B------:R-:W-:Y:S01]  /*2f90*/  NOP ;  /* 0x0000000000007918 */ /* 0x000fe20000000000 */
[----:B------:R-:W-:Y:S01]  /*2fa0*/  UMOV UR6, 0x400 ;  /* 0x0000040000067882 */ /* 0x000fe20000000000 */
[----:B-1----:R-:W-:Y:S02]  /*2fb0*/  ULEA UR5, UR7, UR4, 0x18 ;  /* 0x0000000407057291 */ /* 0x002fe4000f8ec0ff */
[----:B------:R-:W-:-:S07]  /*2fc0*/  ULEA UR6, UR7, UR6, 0x18 ;  /* 0x0000000607067291 */ /* 0x000fce000f8ec0ff */
[----:B------:R-:W1:Y:S02]  /*2fd0*/  LDS.U8 R0, [UR5+0x1c] ;  /* 0x00001c05ff007984 */ /* 0x000e640008000000 */
[----:B-1----:R-:W-:-:S13]  /*2fe0*/  ISETP.NE.AND P0, PT, R0, RZ, PT ;  /* 0x000000ff0000720c */ /* 0x002fda0003f05270 */
[----:B------:R-:W-:Y:S05]  /*2ff0*/  @P0 BRA `(.L_x_57) ;  /* 0x0000000000580947 */ /* 0x000fea0003800000 */
[----:B------:R-:W-:-:S13]  /*3000*/  ELECT P0, URZ, PT ;  /* 0x0000000000ff782f */ /* 0x000fda0003800000 */
[----:B------:R-:W-:Y:S05]  /*3010*/  @!P0 BRA `(.L_x_58) ;  /* 0x0000000000608947 */ /* 0x000fea0003800000 */
[----:B------:R-:W-:Y:S01]  /*3020*/  UMOV UR4, 0x10 ;  /* 0x0000001000047882 */ /* 0x000fe20000000000 */
[----:B------:R-:W-:Y:S01]  /*3030*/  HFMA2 R0, -RZ, RZ, 0, 5.9604644775390625e-08 ;  /* 0x00000001ff007431 */ /* 0x000fe200000001ff */
[----:B------:R-:W-:-:S03]  /*3040*/  MOV R3, 0xffff ;  /* 0x0000ffff00037802 */ /* 0x000fc60000000f00 */
[----:B------:R-:W-:Y:S04]  /*3050*/  DEPBAR.LE SB1, 0x36 ;  /* 0x00009d800000791a */ /* 0x000fe80000000000 */
[----:B------:R-:W1:Y:S02]  /*3060*/  UTCATOMSWS.FIND_AND_SET.ALIGN UP0, UR4, UR4 ;  /* 0x00000004000475e3 */ /* 0x000e640008000800 */
[----:B-1----:R-:W-:Y:S01]  /*3070*/  MOV R4, UR4 ;  /* 0x0000000400047c02 */ /* 0x002fe20008000f00 */
[----:B------:R-:W-:Y:S06]  /*3080*/  BRA.U UP0, `(.L_x_59) ;  /* 0x0000000100187547 */ /* 0x000fec000b800000 */
.L_x_60:
[----:B------:R-:W-:Y:S05]  /*3090*/  NANOSLEEP 0x64 ;  /* 0x000000640000795d */ /* 0x000fea0003800000 */
[----:B------:R-:W-:-:S05]  /*30a0*/  UMOV UR4, 0x10 ;  /* 0x0000001000047882 */ /* 0x000fca0000000000 */
[----:B------:R-:W-:Y:S04]  /*30b0*/  DEPBAR.LE SB1, 0x36 ;  /* 0x00009d800000791a */ /* 0x000fe80000000000 */
[----:B------:R-:W1:Y:S02]  /*30c0*/  UTCATOMSWS.FIND_AND_SET.ALIGN UP0, UR4, UR4 ;  /* 0x00000004000475e3 */ /* 0x000e640008000800 */
[----:B-1----:R-:W-:Y:S01]  /*30d0*/  MOV R4, UR4 ;  /* 0x0000000400047c02 */ /* 0x002fe20008000f00 */
[----:B------:R-:W-:Y:S05]  /*30e0*/  BRA.U !UP0, `(.L_x_60) ;  /* 0xfffffffd08e87547 */ /* 0x000fea000b83ffff */
.L_x_59:
[-C--:B------:R-:W-:Y:S02]  /*30f0*/  SHF.L.U32 R3, R3, R4.reuse, RZ ;  /* 0x0000000403037219 */ /* 0x080fe400000006ff */
[----:B------:R-:W-:Y:S01]  /*3100*/  SHF.L.U32 R0, R0, R4, RZ ;  /* 0x0000000400007219 */ /* 0x000fe200000006ff */
[----:B------:R-:W-:Y:S02]  /*3110*/  IMAD.SHL.U32 R4, R4, 0x20, RZ ;  /* 0x0000002004047824 */ /* 0x000fe400078e00ff */
[----:B------:R1:W-:Y:S04]  /*3120*/  ATOMS.OR RZ, [UR5+0x14], R3 ;  /* 0x00001403ffff798c */ /* 0x0003e8000b000005 */
[----:B------:R1:W-:Y:S04]  /*3130*/  ATOMS.OR RZ, [UR5+0x18], R0 ;  /* 0x00001800ffff798c */ /* 0x0003e8000b000005 */
[----:B------:R1:W-:Y:S01]  /*3140*/  STS [UR6+0x150], R4 ;  /* 0x00015004ff007988 */ /* 0x0003e20008000806 */
[----:B------:R-:W-:Y:S05]  /*3150*/  BRA `(.L_x_58) ;  /* 0x0000000000107947 */ /* 0x000fea0003800000 */
.L_x_57:
[----:B------:R-:W-:Y:S02]  /*3160*/  MOV R0, 0xffffffff ;  /* 0xffffffff00007802 */ /* 0x000fe40000000f00 */
[----:B------:R-:W-:-:S03]  /*3170*/  MOV R4, 0x31a0 ;  /* 0x000031a000047802 */ /* 0x000fc60000000f00 */
[----:B------:R1:W-:Y:S04]  /*3180*/  STS [UR6+0x150], R0 ;  /* 0x00015000ff007988 */ /* 0x0003e80008000806 */
[----:B-1---5:R-:W-:Y:S05]  /*3190*/  CALL.REL.NOINC `($__internal_1_$__cuda_sm10x_tcgen05_guardrail_trap_phase_invalid_during_alloc) ;  /* 0x0000007000587944 */ /* 0x022fea0003c00000 */
.L_x_58:
[----:B------:R-:W-:Y:S05]  /*31a0*/  WARPSYNC.ALL ;  /* 0x0000000000007948 */ /* 0x000fea0003800000 */
[----:B------:R-:W2:Y:S01]  /*31b0*/  S2UR UR4, SR_CgaCtaId ;  /* 0x00000000000479c3 */ /* 0x000ea20000008800 */
[----:B------:R-:W-:Y:S01]  /*31c0*/  UMOV UR17, 0x400 ;  /* 0x0000040000117882 */ /* 0x000fe20000000000 */
[----:B------:R-:W-:-:S06]  /*31d0*/  NOP ;  /* 0x0000000000007918 */ /* 0x000fcc0000000000 */
[----:B------:R-:W-:Y:S06]  /*31e0*/  BAR.ARV 0x6, 0xa0 ;  /* 0x0182800000007b1d */ /* 0x000fec0000002000 */
[----:B------:R-:W3:Y:S01]  /*31f0*/  LDCU UR5, c[0x0][0x38c] ;  /* 0x00007180ff0577ac */ /* 0x000ee20008000800 */
[----:B------:R-:W-:Y:S01]  /*3200*/  LOP3.LUT R2, R2, 0xffff, RZ, 0xc0, !PT ;  /* 0x0000ffff02027812 */ /* 0x000fe200078ec0ff */
[----:B------:R-:W-:Y:S01]  /*3210*/  IMAD.MOV.U32 R11, RZ, RZ, 0x1 ;  /* 0x00000001ff0b7424 */ /* 0x000fe200078e00ff */
[----:B------:R-:W-:Y:S01]  /*3220*/  CS2R R8, SRZ ;  /* 0x0000000000087805 */ /* 0x000fe2000001ff00 */
[----:B------:R-:W4:Y:S01]  /*3230*/  LDCU UR8, c[0x0][0x38c] ;  /* 0x00007180ff0877ac */ /* 0x000f220008000800 */
[----:B------:R-:W-:Y:S01]  /*3240*/  R2UR UR19, R2 ;  /* 0x00000000021372ca */ /* 0x000fe200000e0000 */
[----:B------:R-:W-:Y:S01]  /*3250*/  IMAD.MOV.U32 R10, RZ, RZ, RZ ;  /* 0x000000ffff0a7224 */ /* 0x000fe200078e00ff */
[----:B------:R-:W-:Y:S01]  /*3260*/  UMOV UR22, URZ ;  /* 0x000000ff00167c82 */ /* 0x000fe20008000000 */
[----:B------:R-:W-:Y:S01]  /*3270*/  UMOV UR14, URZ ;  /* 0x000000ff000e7c82 */ /* 0x000fe20008000000 */
[----:B--2---:R-:W-:Y:S01]  /*3280*/  ULEA UR17, UR4, UR17, 0x18 ;  /* 0x0000001104117291 */ /* 0x004fe2000f8ec0ff */
[----:B------:R-:W-:Y:S01]  /*3290*/  UMOV UR26, 0x0 ;  /* 0x00000000001a7882 */ /* 0x000fe20000000000 */
[----:B------:R-:W-:-:S02]  /*32a0*/  UMOV UR27, 0x4400010 ;  /* 0x04400010001b7882 */ /* 0x000fc40000000000 */
[----:B------:R-:W-:Y:S02]  /*32b0*/  UIADD3 UR6, UPT, UPT, UR17, 0x6400, URZ ;  /* 0x0000640011067890 */ /* 0x000fe4000fffe0ff */
[----:B------:R-:W-:Y:S02]  /*32c0*/  UIADD3 UR7, UPT, UPT, UR17, 0xb400, URZ ;  /* 0x0000b40011077890 */ /* 0x000fe4000fffe0ff */
[----:B---3--:R-:W-:Y:S01]  /*32d0*/  UIADD3 UR5, UPT, UPT, UR5, 0x3f, URZ ;  /* 0x0000003f05057890 */ /* 0x008fe2000fffe0ff */
[----:B-1----:R-:W1:Y:S01]  /*32e0*/  LDS R0, [UR17+0x150] ;  /* 0x00015011ff007984 */ /* 0x002e620008000800 */
[----:B------:R-:W-:Y:S02]  /*32f0*/  USHF.R.U32.HI UR6, URZ, 0x4, UR6 ;  /* 0x00000004ff067899 */ /* 0x000fe40008011606 */
[----:B------:R-:W-:Y:S02]  /*3300*/  USHF.R.S32.HI UR4, URZ, 0x1f, UR5 ;  /* 0x0000001fff047899 */ /* 0x000fe40008011405 */
[----:B------:R-:W-:-:S02]  /*3310*/  ULOP3.LUT UR6, UR6, 0x3fff, URZ, 0xc0, !UPT ;  /* 0x00003fff06067892 */ /* 0x000fc4000f8ec0ff */
[----:B------:R-:W-:Y:S02]  /*3320*/  ULEA.HI UR4, UR4, UR5, URZ, 0x6 ;  /* 0x0000000504047291 */ /* 0x000fe4000f8f30ff */
[----:B------:R-:W-:Y:S02]  /*3330*/  USHF.R.U32.HI UR5, URZ, 0x4, UR7 ;  /* 0x00000004ff057899 */ /* 0x000fe40008011607 */
[----:B------:R-:W-:Y:S02]  /*3340*/  USHF.R.S32.HI UR28, URZ, 0x6, UR4 ;  /* 0x00000006ff1c7899 */ /* 0x000fe40008011404 */
[----:B------:R-:W-:Y:S02]  /*3350*/  ULOP3.LUT UR5, UR5, 0x3fff, URZ, 0xc0, !UPT ;  /* 0x00003fff05057892 */ /* 0x000fe4000f8ec0ff */
[----:B------:R-:W-:Y:S02]  /*3360*/  UISETP.LT.AND UP0, UPT, UR28, 0x1, UPT ;  /* 0x000000011c00788c */ /* 0x000fe4000bf01270 */
[----:B------:R-:W-:-:S02]  /*3370*/  ULOP3.LUT UR20, UR6, 0x10000, URZ, 0xfc, !UPT ;  /* 0x0001000006147892 */ /* 0x000fc4000f8efcff */
[----:B------:R-:W-:Y:S02]  /*3380*/  USEL UR29, UR28, 0x1, !UP0 ;  /* 0x000000011c1d7887 */ /* 0x000fe4000c000000 */
[----:B------:R-:W-:Y:S02]  /*3390*/  ULOP3.LUT UR21, UR5, 0x10000, URZ, 0xfc, !UPT ;  /* 0x0001000005157892 */ /* 0x000fe4000f8efcff */
[----:B------:R-:W-:Y:S02]  /*33a0*/  UIADD3 UR29, UPT, UPT, -UR29, URZ, URZ ;  /* 0x000000ff1d1d7290 */ /* 0x000fe4000fffe1ff */
[----:B----4-:R-:W-:Y:S01]  /*33b0*/  UISETP.GE.AND UP4, UPT, UR8, 0x1, UPT ;  /* 0x000000010800788c */ /* 0x010fe2000bf86270 */
[----:B------:R-:W-:Y:S01]  /*33c0*/  UMOV UR24, 0x0 ;  /* 0x0000000000187882 */ /* 0x000fe20000000000 */
[----:B------:R-:W-:Y:S01]  /*33d0*/  UMOV UR25, 0x4400010 ;  /* 0x0440001000197882 */ /* 0x000fe20000000000 */
[----:B-1----:R-:W-:-:S15]  /*33e0*/  R2UR UR30, R0 ;  /* 0x00000000001e72ca */ /* 0x002fde00000e0000 */
.L_x_67:
[----:B------:R-:W-:Y:S02]  /*33f0*/  LEA R0, R10, UR17, 0x3 ;  /* 0x000000110a007c11 */ /* 0x000fe4000f8e18ff */
[----:B------:R-:W-:Y:S02]  /*3400*/  SHF.L.U32 R5, R9, 0x1f, RZ ;  /* 0x0000001f09057819 */ /* 0x000fe400000006ff */
[----:B------:R-:W-:Y:S01]  /*3410*/  PLOP3.LUT P0, PT, PT, PT, UP4, 0x80, 0x8 ;  /* 0x000000000008781c */ /* 0x000fe20003f0f048 */
[----:B------:R-:W-:Y:S01]  /*3420*/  VIADD R3, R0, 0xb0 ;  /* 0x000000b000037836 */ /* 0x000fe20000000000 */
[----:B-1----:R-:W1:Y:S02]  /*3430*/  SYNCS.PHASECHK.TRANS64.TRYWAIT P1, [R0+URZ+0xa0], R5 ;  /* 0x0000a005000075a7 */ /* 0x002e6400080211ff */
[----:B-1-3--:R-:W-:Y:S09]  /*3440*/  @!P1 BRA `(.L_x_61) ;  /* 0x0000006400b09947 */ /* 0x00aff20003800000 */
.L_x_150:
[----:B------:R-:W-:Y:S01]  /*3450*/  LEA R4, R10, UR17, 0x4 ;  /* 0x000000110a047c11 */ /* 0x000fe2000f8e20ff */
[----:B------:R-:W-:Y:S01]  /*3460*/  @UP4 ULEA UR4, UR14, UR17, 0x3 ;  /* 0x000000110e044291 */ /* 0x000fe2000f8e18ff */
[----:B------:R-:W-:Y:S01]  /*3470*/  PLOP3.LUT P2, PT, PT, PT, PT, 0x80, 0x8 ;  /* 0x000000000008781c */ /* 0x000fe20003f4f070 */
[----:B------:R-:W-:Y:S01]  /*3480*/  ULEA UR23, UR22, UR17, 0x3 ;  /* 0x0000001116177291 */ /* 0x000fe2000f8e18ff */
[----:B------:R-:W-:Y:S02]  /*3490*/  PRMT R3, RZ, 0x654, R3 ;  /* 0x00000654ff037816 */ /* 0x000fe40000000003 */
[----:B-1----:R-:W1:Y:S01]  /*34a0*/  LDS.128 R4, [R4+0x130] ;  /* 0x0001300004047984 */ /* 0x002e620000000c00 */
[----:B------:R-:W-:Y:S02]  /*34b0*/  @P0 SHF.L.U32 R2, R8, 0x1f, RZ ;  /* 0x0000001f08020819 */ /* 0x000fe400000006ff */
[----:B------:R-:W-:Y:S01]  /*34c0*/  SHF.L.U32 R0, R11, 0x1f, RZ ;  /* 0x0000001f0b007819 */ /* 0x000fe200000006ff */
[----:B------:R-:W-:Y:S01]  /*34d0*/  @!PT LDS RZ, [RZ] ;  /* 0x00000000fffff984 */ /* 0x000fe20000000800 */
[----:B------:R-:W-:Y:S01]  /*34e0*/  @!PT LDS RZ, [RZ] ;  /* 0x00000000fffff984 */ /* 0x000fe20000000800 */
[----:B------:R-:W-:Y:S01]  /*34f0*/  @!PT LDS RZ, [RZ] ;  /* 0x00000000fffff984 */ /* 0x000fe20000000800 */
[----:B------:R-:W-:Y:S01]  /*3500*/  @!PT LDS RZ, [RZ] ;  /* 0x00000000fffff984 */ /* 0x000fe20000000800 */
[----:B------:R2:W-:Y:S06]  /*3510*/  MEMBAR.ALL.CTA ;  /* 0x0000000000007992 */ /* 0x0005ec0000008000 */
[----:B--2---:R-:W2:Y:S02]  /*3520*/  FENCE.VIEW.ASYNC.S ;  /* 0x00000000000073c6 */ /* 0x004ea40000000000 */
[----:B--2---:R2:W-:Y:S01]  /*3530*/  SYNCS.ARRIVE.TRANS64.RED.A1T0 RZ, [R3+URZ], RZ ;  /* 0x000000ff03ff79a7 */ /* 0x0045e200081004ff */
[----:B------:R2:W3:Y:S01]  /*3540*/  @P0 SYNCS.PHASECHK.TRANS64.TRYWAIT P2, [UR4], R2 ;  /* 0x00000002ff0005a7 */ /* 0x0004e20008041104 */
[----:B------:R-:W-:Y:S01]  /*3550*/  ULEA.HI UR4, UR22, UR22, URZ, 0x1 ;  /* 0x0000001616047291 */ /* 0x000fe2000f8f08ff */
[----:B-1----:R-:W-:-:S03]  /*3560*/  LOP3.LUT P1, RZ, R6, 0x1, RZ, 0xc0, !PT ;  /* 0x0000000106ff7812 */ /* 0x002fc6000782c0ff */
[----:B------:R-:W-:Y:S02]  /*3570*/  USHF.L.U32 UR18, UR4, 0x7, URZ ;  /* 0x0000000704127899 */ /* 0x000fe400080006ff */
[----:B------:R-:W-:Y:S02]  /*3580*/  ULOP3.LUT UR4, UR4, 0xffe, URZ, 0xc0, !UPT ;  /* 0x00000ffe04047892 */ /* 0x000fe4000f8ec0ff */
[----:B------:R-:W-:Y:S02]  /*3590*/  ULOP3.LUT UR18, UR18, 0xffffff00, URZ, 0xc0, !UPT ;  /* 0xffffff0012127892 */ /* 0x000fe4000f8ec0ff */
[----:B------:R-:W-:Y:S02]  /*35a0*/  UIADD3 UR4, UPT, UPT, -UR4, UR22, URZ ;  /* 0x0000001604047290 */ /* 0x000fe4000fffe1ff */
[----:B------:R-:W-:Y:S01]  /*35b0*/  UIADD3 UR18, UPT, UPT, UR30, UR18, URZ ;  /* 0x000000121e127290 */ /* 0x000fe2000fffe0ff */
[----:B------:R-:W1:Y:S03]  /*35c0*/  SYNCS.PHASECHK.TRANS64.TRYWAIT P0, [UR23+0xe0], R0 ;  /* 0x0000e000ff0075a7 */ /* 0x000e660008001117 */
[----:B------:R-:W-:Y:S01]  /*35d0*/  ULEA UR18, UR4, UR18, 0x14 ;  /* 0x0000001204127291 */ /* 0x000fe2000f8ea0ff */
[----:B-123--:R-:W-:Y:S11]  /*35e0*/  @!P0 BRA `(.L_x_62) ;  /* 0x00000064005c8947 */ /* 0x00eff60003800000 */
.L_x_152:
[----:B------:R-:W-:Y:S01]  /*35f0*/  IADD3 R10, PT, PT, R10, 0x1, RZ ;  /* 0x000000010a0a7810 */ /* 0x000fe20007ffe0ff */
[----:B------:R-:W-:Y:S06]  /*3600*/  BRA.U !UP4, `(.L_x_63) ;  /* 0x000000010c987547 */ /* 0x000fec000b800000 */
[----:B------:R-:W-:Y:S01]  /*3610*/  UPLOP3.LUT UP2, UPT, UPT, UPT, UPT, 0x40, 0x4 ;  /* 0x000000000004789c */ /* 0x000fe20003f4e870 */
[----:B------:R-:W-:Y:S01]  /*3620*/  UMOV UR16, UR29 ;  /* 0x0000001d00107c82 */ /* 0x000fe20008000000 */
[----:B------:R-:W-:Y:S01]  /*3630*/  UMOV UR15, UR28 ;  /* 0x0000001c000f7c82 */ /* 0x000fe20008000000 */
[----:B------:R-:W-:-:S08]  /*3640*/  UMOV UR6, UR14 ;  /* 0x0000000e00067c82 */ /* 0x000fd00008000000 */
.L_x_66:
[----:B------:R-:W-:Y:S02]  /*3650*/  UIADD3 UR16, UPT, UPT, UR16, 0x1, URZ ;  /* 0x0000000110107890 */ /* 0x000fe4000fffe0ff */
[----:B--2---:R-:W-:Y:S02]  /*3660*/  ULEA UR5, UR6, UR17, 0x3 ;  /* 0x0000001106057291 */ /* 0x004fe4000f8e18ff */
[----:B------:R-:W-:Y:S01]  /*3670*/  UISETP.NE.AND UP3, UPT, UR16, URZ, UPT ;  /* 0x000000ff1000728c */ /* 0x000fe2000bf65270 */
[----:B---3--:R-:W-:Y:S10]  /*3680*/  @P2 BRA `(.L_x_64) ;  /* 0x00000000000c2947 */ /* 0x008ff40003800000 */
[----:B-1----:R-:W-:Y:S04]  /*3690*/  SHF.L.U32 R3, R8, 0x1f, RZ ;  /* 0x0000001f08037819 */ /* 0x002fe800000006ff */
[----:B------:R-:W1:Y:S02]  /*36a0*/  SYNCS.PHASECHK.TRANS64.TRYWAIT P0, [UR5], R3 ;  /* 0x00000003ff0075a7 */ /* 0x000e640008001105 */
[----:B-1----:R-:W-:Y:S05]  /*36b0*/  @!P0 BRA `(.L_x_65) ;  /* 0x0000006400408947 */ /* 0x002fea0003800000 */
.L_x_64:
[----:B------:R-:W-:Y:S01]  /*36c0*/  UISETP.NE.AND UP0, UPT, UR15, 0x1, UPT ;  /* 0x000000010f00788c */ /* 0x000fe2000bf05270 */
[----:B------:R-:W-:Y:S01]  /*36d0*/  PLOP3.LUT P2, PT, PT, PT, PT, 0x80, 0x8 ;  /* 0x000000000008781c */ /* 0x000fe20003f4f070 */
[----:B------:R-:W-:Y:S02]  /*36e0*/  UIADD3 UR4, UPT, UPT, UR6, 0x1, URZ ;  /* 0x0000000106047890 */ /* 0x000fe4000fffe0ff */
[----:B------:R-:W-:Y:S02]  /*36f0*/  ULEA UR12, UR6, UR21, 0xa ;  /* 0x00000015060c7291 */ /* 0x000fe4000f8e50ff */
[----:B------:R-:W-:Y:S01]  /*3700*/  UISETP.NE.AND UP1, UPT, UR4, 0x5, UPT ;  /* 0x000000050400788c */ /* 0x000fe2000bf25270 */
[----:B------:R-:W-:Y:S01]  /*3710*/  PLOP3.LUT P0, PT, PT, PT, UP0, 0x80, 0x8 ;  /* 0x000000000008781c */ /* 0x000fe20003f0f008 */
[----:B------:R-:W-:Y:S02]  /*3720*/  UIADD3 UR10, UPT, UPT, UR12, 0x2, URZ ;  /* 0x000000020c0a7890 */ /* 0x000fe4000fffe0ff */
[----:B------:R-:W-:Y:S02]  /*3730*/  USEL UR7, URZ, 0x1, UP1 ;  /* 0x00000001ff077887 */ /* 0x000fe40008800000 */
[----:B------:R-:W-:Y:S02]  /*3740*/  USEL UR14, UR4, URZ, UP1 ;  /* 0x000000ff040e7287 */ /* 0x000fe40008800000 */
[----:B------:R-:W-:Y:S02]  /*3750*/  UIADD3 UR15, UPT, UPT, UR15, -0x1, URZ ;  /* 0xffffffff0f0f7890 */ /* 0x000fe4000fffe0ff */
[----:B------:R-:W-:Y:S01]  /*3760*/  @UP0 ULEA UR4, UR14, UR17, 0x3 ;  /* 0x000000110e040291 */ /* 0x000fe2000f8e18ff */
[----:B------:R-:W-:Y:S01]  /*3770*/  LOP3.LUT R8, R8, UR7, RZ, 0x3c, !PT ;  /* 0x0000000708087c12 */ /* 0x000fe2000f8e3cff */
[----:B------:R-:W-:Y:S01]  /*3780*/  UIADD3 UR7, UPT, UPT, UR5, 0x28, URZ ;  /* 0x0000002805077890 */ /* 0x000fe2000fffe0ff */
[----:B------:R-:W-:Y:S02]  /*3790*/  UMOV UR13, 0x80004020 ;  /* 0x80004020000d7882 */ /* 0x000fe40000000000 */
[----:B-1----:R-:W-:Y:S01]  /*37a0*/  @P0 SHF.L.U32 R0, R8, 0x1f, RZ ;  /* 0x0000001f08000819 */ /* 0x002fe200000006ff */
[----:B------:R-:W-:Y:S01]  /*37b0*/  UMOV UR5, 0x80004020 ;  /* 0x8000402000057882 */ /* 0x000fe20000000000 */
[----:B------:R-:W-:Y:S01]  /*37c0*/  UMOV UR11, 0x80004020 ;  /* 0x80004020000b7882 */ /* 0x000fe20000000000 */
[----:B------:R-:W-:Y:S01]  /*37d0*/  UMOV UR9, 0x80004020 ;  /* 0x8000402000097882 */ /* 0x000fe20000000000 */
[----:B------:R2:W3:Y:S01]  /*37e0*/  @P0 SYNCS.PHASECHK.TRANS64.TRYWAIT P2, [UR4], R0 ;  /* 0x00000000ff0005a7 */ /* 0x0004e20008041104 */
[----:B------:R-:W-:Y:S03]  /*37f0*/  ULEA UR4, UR6, UR20, 0x8 ;  /* 0x0000001406047291 */ /* 0x000fe6000f8e40ff */
[----:B------:R-:W-:Y:S01]  /*3800*/  UMOV UR6, UR14 ;  /* 0x0000000e00067c82 */ /* 0x000fe20008000000 */
[----:B------:R-:W-:Y:S05]  /*3810*/  UIADD3 UR8, UPT, UPT, UR4, 0x2, URZ ;  /* 0x0000000204087890 */ /* 0x000fea000fffe0ff */
[----:B------:R2:W-:Y:S01]  /*3820*/  UTCQMMA gdesc[UR4], gdesc[UR12], tmem[UR18], tmem[UR26], idesc[UR27], UP2 ;  /* 0x00ff1a0c040075ea */ /* 0x0005e20009000312 */
[----:B------:R-:W-:Y:S03]  /*3830*/  UPLOP3.LUT UP2, UPT, UPT, UPT, UPT, 0x80, 0x8 ;  /* 0x000000000008789c */ /* 0x000fe60003f4f070 */
[----:B------:R2:W-:Y:S01]  /*3840*/  UTCQMMA gdesc[UR8], gdesc[UR10], tmem[UR18], tmem[UR24], idesc[UR25], UPT ;  /* 0x00ff180a080075ea */ /* 0x0005e2000b800312 */
[----:B------:R2:W-:Y:S01]  /*3850*/  UTCBAR.MULTICAST [UR7], URZ, UR19 ;  /* 0x000000ff070073e9 */ /* 0x0005e20008000813 */
[----:B------:R-:W-:Y:S06]  /*3860*/  BRA.U UP3, `(.L_x_66) ;  /* 0xfffffffd03787547 */ /* 0x000fec000b83ffff */
.L_x_63:
[----:B--2---:R-:W-:Y:S01]  /*3870*/  UIADD3 UR4, UPT, UPT, UR22, 0x1, URZ ;  /* 0x0000000116047890 */ /* 0x004fe2000fffe0ff */
[C---:B------:R-:W-:Y:S01]  /*3880*/  ISETP.NE.AND P0, PT, R10.reuse, 0x2, PT ;  /* 0x000000020a00780c */ /* 0x040fe20003f05270 */
[----:B------:R-:W-:Y:S02]  /*3890*/  UIADD3 UR5, UPT, UPT, UR23, 0xc0, URZ ;  /* 0x000000c017057890 */ /* 0x000fe4000fffe0ff */
[----:B------:R-:W-:Y:S01]  /*38a0*/  UISETP.NE.AND UP0, UPT, UR4, 0x4, UPT ;  /* 0x000000040400788c */ /* 0x000fe2000bf05270 */
[----:B-1----:R-:W-:Y:S02]  /*38b0*/  SEL R0, RZ, 0x1, P0 ;  /* 0x00000001ff007807 */ /* 0x002fe40000000000 */
[----:B------:R-:W-:Y:S01]  /*38c0*/  SEL R10, R10, RZ, P0 ;  /* 0x000000ff0a0a7207 */ /* 0x000fe20000000000 */
[----:B------:R-:W-:Y:S01]  /*38d0*/  USEL UR6, URZ, 0x1, UP0 ;  /* 0x00000001ff067887 */ /* 0x000fe20008000000 */
[----:B------:R-:W-:Y:S01]  /*38e0*/  LOP3.LUT R9, R9, R0, RZ, 0x3c, !PT ;  /* 0x0000000009097212 */ /* 0x000fe200078e3cff */
[----:B------:R-:W-:Y:S01]  /*38f0*/  USEL UR22, UR4, URZ, UP0 ;  /* 0x000000ff04167287 */ /* 0x000fe20008000000 */
[----:B------:R1:W-:Y:S03]  /*3900*/  UTCBAR [UR5], URZ ;  /* 0x000000ff050073e9 */ /* 0x0003e600080000ff */
[----:B------:R-:W-:Y:S01]  /*3910*/  LOP3.LUT R11, R11, UR6, RZ, 0x3c, !PT ;  /* 0x000000060b0b7c12 */ /* 0x000fe2000f8e3cff */
[----:B------:R-:W-:Y:S07]  /*3920*/  @P1 BRA `(.L_x_67) ;  /* 0xfffffff800b01947 */ /* 0x000fee000383ffff */
[----:B------:R-:W2:Y:S01]  /*3930*/  S2UR UR8, SR_CgaCtaId ;  /* 0x00000000000879c3 */ /* 0x000ea20000008800 */
[----:B------:R-:W-:Y:S01]  /*3940*/  ELECT P0, URZ, PT ;  /* 0x0000000000ff782f */ /* 0x000fe20003800000 */
[----:B------:R-:W-:Y:S01]  /*3950*/  IMAD.MOV.U32 R0, RZ, RZ, 0x1 ;  /* 0x00000001ff007424 */ /* 0x000fe200078e00ff */
[----:B------:R-:W-:Y:S01]  /*3960*/  UIADD3 UR17, UPT, UPT, UR17, 0xe0, URZ ;  /* 0x000000e011117890 */ /* 0x000fe2000fffe0ff */
[----:B------:R-:W-:Y:S01]  /*3970*/  SHF.L.U32 R3, R11, 0x1f, RZ ;  /* 0x0000001f0b037819 */ /* 0x000fe200000006ff */
[----:B------:R-:W-:-:S03]  /*3980*/  UMOV UR4, 0x40 ;  /* 0x0000004000047882 */ /* 0x000fc60000000000 */
[----:B------:R-:W-:Y:S01]  /*3990*/  UVIRTCOUNT.DEALLOC.SMPOOL 0x80 ;  /* 0x000000800000784c */ /* 0x000fe20000000000 */
[----:B--2---:R-:W-:Y:S02]  /*39a0*/  ULEA UR8, UR8, UR4, 0x18 ;  /* 0x0000000408087291 */ /* 0x004fe4000f8ec0ff */
[----:B------:R-:W-:-:S07]  /*39b0*/  ULEA UR4, UR22, UR17, 0x3 ;  /* 0x0000001116047291 */ /* 0x000fce000f8e18ff */
[----:B------:R2:W-:Y:S02]  /*39c0*/  @P0 STS.U8 [UR8+0x1c], R0 ;  /* 0x00001c00ff000988 */ /* 0x0005e40008000008 */
[----:B------:R-:W4:Y:S02]  /*39d0*/  SYNCS.PHASECHK.TRANS64.TRYWAIT P0, [UR4], R3 ;  /* 0x00000003ff0075a7 */ /* 0x000f240008001104 */
[----:B--2-4-:R-:W-:Y:S05]  /*39e0*/  @!P0 BRA `(.L_x_68) ;  /* 0x00000060008c8947 */ /* 0x014fea0003800000 */
.L_x_155:
[----:B------:R-:W-:-:S04]  /*39f0*/  UIADD3 UR4, UPT, UPT, UR22, 0x1, URZ ;  /* 0x0000000116047890 */ /* 0x000fc8000fffe0ff */
[----:B------:R-:W-:-:S04]  /*3a00*/  UISETP.NE.AND UP0, UPT, UR4, 0x4, UPT ;  /* 0x000000040400788c */ /* 0x000fc8000bf05270 */
[----:B------:R-:W-:Y:S02]  /*3a10*/  USEL UR6, URZ, 0x1, UP0 ;  /* 0x00000001ff067887 */ /* 0x000fe40008000000 */
[----:B------:R-:W-:-:S04]  /*3a20*/  USEL UR4, UR4, URZ, UP0 ;  /* 0x000000ff04047287 */ /* 0x000fc80008000000 */
[----:B-1----:R-:W-:Y:S01]  /*3a30*/  ULEA UR5, UR4, UR17, 0x3 ;  /* 0x0000001104057291 */ /* 0x002fe2000f8e18ff */
[----:B------:R-:W-:-:S04]  /*3a40*/  LOP3.LUT R2, R11, UR6, RZ, 0x3c, !PT ;  /* 0x000000060b027c12 */ /* 0x000fc8000f8e3cff */
[----:B--2---:R-:W-:-:S04]  /*3a50*/  SHF.L.U32 R3, R2, 0x1f, RZ ;  /* 0x0000001f02037819 */ /* 0x004fc800000006ff */
[----:B------:R-:W1:Y:S02]  /*3a60*/  SYNCS.PHASECHK.TRANS64.TRYWAIT P0, [UR5], R3 ;  /* 0x00000003ff0075a7 */ /* 0x000e640008001105 */
[----:B-1----:R-:W-:Y:S05]  /*3a70*/  @!P0 BRA `(.L_x_69) ;  /* 0x0000006000808947 */ /* 0x002fea0003800000 */
.L_x_157:
        /* <DEDUP_REMOVED lines=9> */
.L_x_159:
[----:B------:R-:W-:-:S04]  /*3b10*/  UIADD3 UR4, UPT, UPT, UR4, 0x1, URZ ;  /* 0x0000000104047890 */ /* 0x000fc8000fffe0ff */
[----:B------:R-:W-:-:S04]  /*3b20*/  UISETP.NE.AND UP0, UPT, UR4, 0x4, UPT ;  /* 0x000000040400788c */ /* 0x000fc8000bf05270 */
[----:B------:R-:W-:Y:S02]  /*3b30*/  USEL UR5, URZ, 0x1, UP0 ;  /* 0x00000001ff057887 */ /* 0x000fe40008000000 */
[----:B------:R-:W-:-:S04]  /*3b40*/  USEL UR4, UR4, URZ, UP0 ;  /* 0x000000ff04047287 */ /* 0x000fc80008000000 */
[----:B------:R-:W-:Y:S01]  /*3b50*/  ULEA UR4, UR4, UR17, 0x3 ;  /* 0x0000001104047291 */ /* 0x000fe2000f8e18ff */
[----:B-1----:R-:W-:-:S04]  /*3b60*/  LOP3.LUT R3, R2, UR5, RZ, 0x3c, !PT ;  /* 0x0000000502037c12 */ /* 0x002fc8000f8e3cff */
[----:B------:R-:W-:-:S04]  /*3b70*/  SHF.L.U32 R3, R3, 0x1f, RZ ;  /* 0x0000001f03037819 */ /* 0x000fc800000006ff */
[----:B------:R-:W1:Y:S02]  /*3b80*/  SYNCS.PHASECHK.TRANS64.TRYWAIT P0, [UR4], R3 ;  /* 0x00000003ff0075a7 */ /* 0x000e640008001104 */
[----:B-1----:R-:W-:Y:S05]  /*3b90*/  @!P0 BRA `(.L_x_71) ;  /* 0x0000006000688947 */ /* 0x002fea0003800000 */
.L_x_161:
[----:B------:R-:W-:Y:S01]  /*3ba0*/  NOP ;  /* 0x0000000000007918 */ /* 0x000fe20000000000 */
[----:B-1----:R-:W1:Y:S01]  /*3bb0*/  LDS R0, [UR8+0x14] ;  /* 0x00001408ff007984 */ /* 0x002e620008000800 */
[----:B------:R-:W-:Y:S01]  /*3bc0*/  ULOP3.LUT UR4, UR30, 0xffff, URZ, 0xc0, !UPT ;  /* 0x0000ffff1e047892 */ /* 0x000fe2000f8ec0ff */
[----:B------:R-:W-:Y:S01]  /*3bd0*/  UMOV UR5, 0xffff ;  /* 0x0000ffff00057882 */ /* 0x000fe20000000000 */
[----:B------:R-:W-:Y:S02]  /*3be0*/  UMOV UR6, 0x1 ;  /* 0x0000000100067882 */ /* 0x000fe40000000000 */
[----:B------:R-:W-:-:S04]  /*3bf0*/  USHF.R.U32.HI UR4, URZ, 0x5, UR4 ;  /* 0x00000005ff047899 */ /* 0x000fc80008011604 */
[----:B------:R-:W-:Y:S02]  /*3c00*/  USHF.L.U32 UR5, UR5, UR4, URZ ;  /* 0x0000000405057299 */ /* 0x000fe400080006ff */
[----:B------:R-:W-:-:S04]  /*3c10*/  USHF.L.U32 UR4, UR6, UR4, URZ ;  /* 0x0000000406047299 */ /* 0x000fc800080006ff */
[----:B-1----:R-:W-:-:S04]  /*3c20*/  LOP3.LUT R0, R0, UR5, RZ, 0xc0, !PT ;  /* 0x0000000500007c12 */ /* 0x002fc8000f8ec0ff */
[----:B------:R-:W-:-:S13]  /*3c30*/  ISETP.NE.AND P0, PT, R0, UR5, PT ;  /* 0x0000000500007c0c */ /* 0x000fda000bf05270 */
[----:B------:R-:W-:Y:S05]  /*3c40*/  @P0 BRA `(.L_x_72) ;  /* 0x0000000000580947 */ /* 0x000fea0003800000 */
[----:B------:R-:W1:Y:S02]  /*3c50*/  LDS R0, [UR8+0x18] ;  /* 0x00001808ff007984 */ /* 0x000e640008000800 */
[----:B-1----:R-:W-:-:S04]  /*3c60*/  LOP3.LUT R0, R0, UR4, RZ, 0xc0, !PT ;  /* 0x0000000400007c12 */ /* 0x002fc8000f8ec0ff */
[----:B------:R-:W-:-:S13]  /*3c70*/  ISETP.NE.AND P0, PT, R0, UR4, PT ;  /* 0x0000000400007c0c */ /* 0x000fda000bf05270 */
[----:B------:R-:W-:Y:S05]  /*3c80*/  @P0 BRA `(.L_x_73) ;  /* 0x00000000003c0947 */ /* 0x000fea0003800000 */
[----:B------:R-:W1:Y:S01]  /*3c90*/  S2R R2, SR_LANEID ;  /* 0x0000000000027919 */ /* 0x000e620000000000 */
[----:B------:R-:W-:Y:S01]  /*3ca0*/  ULOP3.LUT UR5, URZ, UR5, URZ, 0x33, !UPT ;  /* 0x00000005ff057292 */ /* 0x000fe2000f8e33ff */
[----:B------:R-:W-:Y:S01]  /*3cb0*/  LOP3.LUT R4, RZ, UR4, RZ, 0x33, !PT ;  /* 0x00000004ff047c12 */ /* 0x000fe2000f8e33ff */
[----:B------:R-:W-:Y:S02]  /*3cc0*/  VOTEU.ANY UR4, UPT, PT ;  /* 0x0000000000047886 */ /* 0x000fe400038e0100 */
[----:B------:R-:W-:Y:S01]  /*3cd0*/  UFLO.U32 UR4, UR4 ;  /* 0x00000004000472bd */ /* 0x000fe200080e0000 */
[----:B------:R-:W2:Y:S01]  /*3ce0*/  REDUX UR6, R4 ;  /* 0x00000000040673c4 */ /* 0x000ea20000000000 */
[----:B------:R-:W-:-:S06]  /*3cf0*/  IMAD.U32 R0, RZ, RZ, UR5 ;  /* 0x00000005ff007e24 */ /* 0x000fcc000f8e00ff */
[----:B------:R4:W-:Y:S01]  /*3d00*/  UTCATOMSWS.AND URZ, UR5 ;  /* 0x0000000500ff79e3 */ /* 0x0009e20008000000 */
[----:B------:R-:W3:Y:S01]  /*3d10*/  REDUX UR7, R0 ;  /* 0x00000000000773c4 */ /* 0x000ee20000000000 */
[----:B-1----:R-:W-:Y:S01]  /*3d20*/  ISETP.EQ.U32.AND P0, PT, R2, UR4, PT ;  /* 0x0000000402007c0c */ /* 0x002fe2000bf02070 */
[----:B--2---:R-:W-:Y:S01]  /*3d30*/  IMAD.U32 R2, RZ, RZ, UR6 ;  /* 0x00000006ff027e24 */ /* 0x004fe2000f8e00ff */
[----:B---3--:R-:W-:-:S11]  /*3d40*/  MOV R3, UR7 ;  /* 0x0000000700037c02 */ /* 0x008fd60008000f00 */
[----:B------:R4:W-:Y:S04]  /*3d50*/  @P0 ATOMS.AND RZ, [UR8+0x14], R3 ;  /* 0x00001403ffff098c */ /* 0x0009e8000a800008 */
[----:B------:R4:W-:Y:S01]  /*3d60*/  @P0 ATOMS.AND RZ, [UR8+0x18], R2 ;  /* 0x00001802ffff098c */ /* 0x0009e2000a800008 */
[----:B------:R-:W-:Y:S05]  /*3d70*/  BRA `(.L_x_74) ;  /* 0x0000000000147947 */ /* 0x000fea0003800000 */
.L_x_73:
[----:B------:R-:W-:Y:S02]  /*3d80*/  MOV R2, 0x3da0 ;  /* 0x00003da000027802 */ /* 0x000fe40000000f00 */
[----:B---3-5:R-:W-:Y:S05]  /*3d90*/  CALL.REL.NOINC `($__internal_0_$__cuda_sm10x_tcgen05_guardrail_trap_col_being_dealloced_not_returned_by_alloc) ;  /* 0x00000064004c7944 */ /* 0x028fea0003c00000 */
[----:B------:R-:W-:Y:S05]  /*3da0*/  BRA `(.L_x_74) ;  /* 0x0000000000087947 */ /* 0x000fea0003800000 */
.L_x_72:
[----:B------:R-:W-:Y:S02]  /*3db0*/  MOV R2, 0x3dd0 ;  /* 0x00003dd000027802 */ /* 0x000fe40000000f00 */
[----:B---3-5:R-:W-:Y:S05]  /*3dc0*/  CALL.REL.NOINC `($__internal_2_$__cuda_sm10x_tcgen05_guardrail_trap_unallocated_columns_being_dealloced) ;  /* 0x0000006400587944 */ /* 0x028fea0003c00000 */
.L_x_74:
[----:B------:R-:W-:Y:S01]  /*3dd0*/  NOP ;  /* 0x0000000000007918 */ /* 0x000fe20000000000 */
[----:B----4-:R-:W-:Y:S05]  /*3de0*/  EXIT ;  /* 0x000000000000794d */ /* 0x010fea0003800000 */
.L_x_56:
[----:B------:R-:W-:-:S09]  /*3df0*/  UISETP.NE.OR UP0, UPT, UR17, 0x3, !UP3 ;  /* 0x000000031100788c */ /* 0x000fd2000df05670 */
[----:B------:R-:W-:Y:S05]  /*3e00*/  BRA.U UP0, `(.L_x_75) ;  /* 0x0000001100587547 */ /* 0x000fea000b800000 */
[----:B------:R-:W1:Y:S01]  /*3e10*/  S2UR UR10, SR_CgaCtaId ;  /* 0x00000000000a79c3 */ /* 0x000e620000008800 */
[----:B------:R-:W2:Y:S01]  /*3e20*/  LDCU UR31, c[0x0][0x370] ;  /* 0x00006e00ff1f77ac */ /* 0x000ea20008000800 */
[----:B------:R-:W-:Y:S02]  /*3e30*/  HFMA2 R13, -RZ, RZ, 0, 0 ;  /* 0x00000000ff0d7431 */ /* 0x000fe400000001ff */
[----:B------:R-:W-:Y:S01]  /*3e40*/  IMAD.MOV.U32 R15, RZ, RZ, 0x1 ;  /* 0x00000001ff0f7424 */ /* 0x000fe200078e00ff */
[----:B------:R-:W-:Y:S01]  /*3e50*/  MOV R7, 0x1000 ;  /* 0x0000100000077802 */ /* 0x000fe20000000f00 */
[----:B------:R-:W2:Y:S01]  /*3e60*/  LDCU.128 UR44, c[0x0][0xb10] ;  /* 0x00016200ff2c77ac */ /* 0x000ea20008000c00 */
[----:B------:R-:W-:Y:S01]  /*3e70*/  IMAD.MOV.U32 R14, RZ, RZ, RZ ;  /* 0x000000ffff0e7224 */ /* 0x000fe200078e00ff */
[----:B------:R-:W3:Y:S01]  /*3e80*/  LDC.64 R16, c[0x0][0x348] ;  /* 0x0000d200ff107b82 */ /* 0x000ee20000000a00 */
[----:B------:R-:W4:Y:S01]  /*3e90*/  LDCU UR30, c[0x0][0x374] ;  /* 0x00006e80ff1e77ac */ /* 0x000f220008000800 */
[----:B------:R-:W1:Y:S06]  /*3ea0*/  LDCU UR15, c[0x0][0xb0c] ;  /* 0x00016180ff0f77ac */ /* 0x000e6c0008000800 */
[----:B------:R-:W3:Y:S01]  /*3eb0*/  LDC.64 R2, c[0x0][0x888] ;  /* 0x00022200ff027b82 */ /* 0x000ee20000000a00 */
[----:B------:R-:W3:Y:S01]  /*3ec0*/  LDCU UR49, c[0x0][0xb20] ;  /* 0x00016400ff3177ac */ /* 0x000ee20008000800 */
[----:B------:R-:W3:Y:S06]  /*3ed0*/  LDCU UR4, c[0x0][0xb30] ;  /* 0x00016600ff0477ac */ /* 0x000eec0008000800 */
[----:B------:R-:W3:Y:S01]  /*3ee0*/  LDC.64 R4, c[0x0][0x890] ;  /* 0x00022400ff047b82 */ /* 0x000ee20000000a00 */
[----:B------:R-:W-:Y:S01]  /*3ef0*/  UMOV UR21, 0x400 ;  /* 0x0000040000157882 */ /* 0x000fe20000000000 */
[----:B--2---:R-:W-:-:S02]  /*3f00*/  UIMAD.WIDE.U32 UR6, UR31, UR44, URZ ;  /* 0x0000002c1f0672a5 */ /* 0x004fc4000f8e00ff */
[----:B----4-:R-:W-:Y:S02]  /*3f10*/  UIMAD.WIDE.U32 UR8, UR30, UR47, URZ ;  /* 0x0000002f1e0872a5 */ /* 0x010fe4000f8e00ff */
[----:B-1----:R-:W-:Y:S02]  /*3f20*/  ULEA UR21, UR10, UR21, 0x18 ;  /* 0x000000150a157291 */ /* 0x002fe4000f8ec0ff */
[----:B------:R-:W-:Y:S02]  /*3f30*/  UPLOP3.LUT UP3, UPT, UPT, UPT, UPT, 0x40, 0x4 ;  /* 0x000000000004789c */ /* 0x000fe40003f6e870 */
[----:B------:R-:W-:Y:S02]  /*3f40*/  UIADD3 UR37, UPT, UPT, UR21, 0x68, URZ ;  /* 0x0000006815257890 */ /* 0x000fe4000fffe0ff */
[----:B------:R-:W-:Y:S02]  /*3f50*/  UIADD3 UR33, UPT, UPT, UR21, 0x50, URZ ;  /* 0x0000005015217890 */ /* 0x000fe4000fffe0ff */
[----:B------:R-:W-:-:S02]  /*3f60*/  UIADD3 UR25, UPT, UPT, UR21, 0x58, URZ ;  /* 0x0000005815197890 */ /* 0x000fc4000fffe0ff */
[----:B------:R-:W-:Y:S01]  /*3f70*/  UIADD3 UR17, UPT, UPT, UR21, 0x60, URZ ;  /* 0x0000006015117890 */ /* 0x000fe2000fffe0ff */
[----:B------:R-:W-:Y:S01]  /*3f80*/  UMOV UR6, UR7 ;  /* 0x0000000700067c82 */ /* 0x000fe20008000000 */
[----:B------:R-:W-:Y:S01]  /*3f90*/  UMOV UR41, UR9 ;  /* 0x0000000900297c82 */ /* 0x000fe20008000000 */
[----:B------:R-:W-:Y:S02]  /*3fa0*/  UISETP.GE.AND UP0, UPT, UR42, 0x1, UPT ;  /* 0x000000012a00788c */ /* 0x000fe4000bf06270 */
[----:B------:R-:W-:Y:S01]  /*3fb0*/  UISETP.NE.AND UP4, UPT, UR42, 0x1, UPT ;  /* 0x000000012a00788c */ /* 0x000fe2000bf85270 */
[----:B------:R-:W1:Y:S01]  /*3fc0*/  LDCU.64 UR22, c[0x0][0xb28] ;  /* 0x00016500ff1677ac */ /* 0x000e620008000a00 */
[----:B------:R-:W-:Y:S02]  /*3fd0*/  UISETP.NE.AND UP6, UPT, UR15, 0x1, UPT ;  /* 0x000000010f00788c */ /* 0x000fe4000bfc5270 */
[----:B------:R-:W-:Y:S02]  /*3fe0*/  UISETP.NE.AND UP5, UPT, UR46, 0x1, UPT ;  /* 0x000000012e00788c */ /* 0x000fe4000bfa5270 */
[----:B------:R-:W-:-:S02]  /*3ff0*/  UPRMT UR37, UR10, 0x654, UR37 ;  /* 0x000006540a257896 */ /* 0x000fc40008000025 */
[----:B------:R-:W-:Y:S02]  /*4000*/  USHF.R.U32.HI UR43, URZ, UR45, UR6 ;  /* 0x0000002dff2b7299 */ /* 0x000fe40008011606 */
[----:B------:R-:W-:Y:S02]  /*4010*/  UPRMT UR40, UR10, 0x654, UR33 ;  /* 0x000006540a287896 */ /* 0x000fe40008000021 */
[----:B------:R-:W-:Y:S02]  /*4020*/  UPRMT UR39, UR10, 0x654, UR25 ;  /* 0x000006540a277896 */ /* 0x000fe40008000019 */
[----:B------:R-:W-:Y:S02]  /*4030*/  UPRMT UR38, UR10, 0x654, UR17 ;  /* 0x000006540a267896 */ /* 0x000fe40008000011 */
[----:B---3--:R-:W-:Y:S02]  /*4040*/  USHF.R.U32.HI UR41, URZ, UR49, UR41 ;  /* 0x00000031ff297299 */ /* 0x008fe40008011629 */
[----:B------:R-:W-:-:S11]  /*4050*/  UISETP.NE.AND UP2, UPT, UR4, 0x1, UPT ;  /* 0x000000010400788c */ /* 0x000fd6000bf45270 */
.L_x_86:
[C---:B------:R-:W-:Y:S02]  /*4060*/  LEA R12, R14.reuse, UR21, 0x3 ;  /* 0x000000150e0c7c11 */ /* 0x040fe4000f8e18ff */
[----:B------:R-:W-:Y:S02]  /*4070*/  SHF.L.U32 R9, R13, 0x1f, RZ ;  /* 0x0000001f0d097819 */ /* 0x000fe400000006ff */
[----:B------:R-:W-:Y:S02]  /*4080*/  LEA R10, R14, UR21, 0x4 ;  /* 0x000000150e0a7c11 */ /* 0x000fe4000f8e20ff */
[----:B--2---:R-:W2:Y:S02]  /*4090*/  SYNCS.PHASECHK.TRANS64.TRYWAIT P0, [R12+URZ+0xa0], R9 ;  /* 0x0000a0090c0075a7 */ /* 0x004ea400080011ff */
[----:B--2---:R-:W-:Y:S05]  /*40a0*/  @!P0 BRA `(.L_x_76) ;  /* 0x0000005c003c8947 */ /* 0x004fea0003800000 */
.L_x_162:
[----:B--2---:R-:W2:Y:S01]  /*40b0*/  LDS.128 R8, [R10+0x130] ;  /* 0x000130000a087984 */ /* 0x004ea20000000c00 */
[----:B------:R-:W-:Y:S01]  /*40c0*/  UISETP.GE.AND UP0, UPT, UR42, 0x1, UPT ;  /* 0x000000012a00788c */ /* 0x000fe2000bf06270 */
[----:B------:R-:W-:Y:S01]  /*40d0*/  @!PT LDS RZ, [RZ] ;  /* 0x00000000fffff984 */ /* 0x000fe20000000800 */
[----:B------:R-:W-:Y:S01]  /*40e0*/  @!PT LDS RZ, [RZ] ;  /* 0x00000000fffff984 */ /* 0x000fe20000000800 */
[----:B------:R-:W-:Y:S01]  /*40f0*/  @!PT LDS RZ, [RZ] ;  /* 0x00000000fffff984 */ /* 0x000fe20000000800 */
[----:B------:R-:W-:Y:S01]  /*4100*/  @!PT LDS RZ, [RZ] ;  /* 0x00000000fffff984 */ /* 0x000fe20000000800 */
[----:B------:R3:W-:Y:S06]  /*4110*/  MEMBAR.ALL.CTA ;  /* 0x0000000000007992 */ /* 0x0007ec0000008000 */
[----:B---3--:R-:W3:Y:S01]  /*4120*/  FENCE.VIEW.ASYNC.S ;  /* 0x00000000000073c6 */ /* 0x008ee20000000000 */
[----:B--2---:R-:W-:Y:S11]  /*4130*/  LOP3.LUT P0, RZ, R10, 0x1, RZ, 0xc0, !PT ;  /* 0x000000010aff7812 */ /* 0x004ff6000780c0ff */
[----:B------:R-:W-:Y:S02]  /*4140*/  @!UPT UIADD3 URZ, UPT, UPT, URZ, URZ, URZ ;  /* 0x000000fffffff290 */ /* 0x000fe4000fffe0ff */
[----:B---3--:R-:W-:Y:S01]  /*4150*/  VOTEU.ANY UP1, P0 ;  /* 0x0000000000ff7886 */ /* 0x008fe20000020100 */
[----:B------:R-:W-:Y:S11]  /*4160*/  PLOP3.LUT P0, PT, PT, PT, UP1, 0x80, 0x8 ;  /* 0x000000000008781c */ /* 0x000ff60003f0f018 */
[----:B------:R-:W-:Y:S02]  /*4170*/  @!UPT UIADD3 URZ, UPT, UPT, URZ, URZ, URZ ;  /* 0x000000fffffff290 */ /* 0x000fe4000fffe0ff */
[----:B------:R-:W-:Y:S02]  /*4180*/  @P0 SHF.R.U32.HI R0, RZ, 0x10, R9 ;  /* 0x00000010ff000819 */ /* 0x000fe40000011609 */
[----:B------:R-:W-:Y:S02]  /*4190*/  @P0 MOV R6, R8 ;  /* 0x0000000800060202 */ /* 0x000fe40000000f00 */
[----:B------:R-:W-:Y:S01]  /*41a0*/  @P0 R2UR UR4, R0 ;  /* 0x00000000000402ca */ /* 0x000fe200000e0000 */
[----:B------:R-:W-:Y:S01]  /*41b0*/  VIADD R0, R12, 0xb0 ;  /* 0x000000b00c007836 */ /* 0x000fe20000000000 */
[----:B------:R-:W-:Y:S02]  /*41c0*/  @P0 LOP3.LUT R8, R9, 0xffff, RZ, 0xc0, !PT ;  /* 0x0000ffff09080812 */ /* 0x000fe400078ec0ff */
[----:B------:R-:W-:Y:S02]  /*41d0*/  @P0 R2UR UR6, R6 ;  /* 0x00000000060602ca */ /* 0x000fe400000e0000 */
[----:B------:R-:W-:Y:S02]  /*41e0*/  PRMT R0, RZ, 0x654, R0 ;  /* 0x00000654ff007816 */ /* 0x000fe40000000000 */
[----:B------:R-:W-:Y:S02]  /*41f0*/  @P0 R2UR UR5, R8 ;  /* 0x00000000080502ca */ /* 0x000fe400000e0000 */
[----:B------:R2:W-:Y:S03]  /*4200*/  SYNCS.ARRIVE.TRANS64.RED.A1T0 RZ, [R0+URZ], RZ ;  /* 0x000000ff00ff79a7 */ /* 0x0005e600081004ff */
[----:B------:R-:W-:Y:S04]  /*4210*/  @UP1 UMOV UR29, UR4 ;  /* 0x00000004001d1c82 */ /* 0x000fe80008000000 */
[----:B------:R-:W-:Y:S04]  /*4220*/  @UP1 UMOV UR14, UR6 ;  /* 0x00000006000e1c82 */ /* 0x000fe80008000000 */
[----:B------:R-:W-:Y:S01]  /*4230*/  @UP1 UMOV UR13, UR5 ;  /* 0x00000005000d1c82 */ /* 0x000fe20008000000 */
[----:B------:R-:W-:Y:S05]  /*4240*/  BRA.U !UP0, `(.L_x_77) ;  /* 0x0000000108a47547 */ /* 0x000fea000b800000 */
[----:B------:R-:W-:Y:S02]  /*4250*/  UIMAD.WIDE.U32 UR18, UR13, UR47, URZ ;  /* 0x0000002f0d1272a5 */ /* 0x000fe4000f8e00ff */
[----:B------:R-:W-:Y:S02]  /*4260*/  UIMAD.WIDE.U32 UR26, UR14, UR44, URZ ;  /* 0x0000002c0e1a72a5 */ /* 0x000fe4000f8e00ff */
[----:B------:R-:W-:Y:S02]  /*4270*/  USEL UR4, UR30, UR41, !UP5 ;  /* 0x000000291e047287 */ /* 0x000fe4000e800000 */
[----:B------:R-:W-:Y:S02]  /*4280*/  USEL UR7, UR31, UR43, !UP6 ;  /* 0x0000002b1f077287 */ /* 0x000fe4000f000000 */
[----:B-1----:R-:W-:Y:S02]  /*4290*/  UIMAD.WIDE.U32 UR8, UR4, UR22, URZ ;  /* 0x00000016040872a5 */ /* 0x002fe4000f8e00ff */
[----:B------:R-:W-:Y:S01]  /*42a0*/  UIMAD.WIDE.U32 UR10, UR7, UR22, URZ ;  /* 0x00000016070a72a5 */ /* 0x000fe2000f8e00ff */
[----:B------:R-:W-:Y:S02]  /*42b0*/  UMOV UR5, UR19 ;  /* 0x0000001300057c82 */ /* 0x000fe40008000000 */
[----:B------:R-:W-:Y:S03]  /*42c0*/  USHF.R.U32.HI UR6, URZ, UR49, UR5 ;  /* 0x00000031ff067299 */ /* 0x000fe60008011605 */
[----:B------:R-:W-:Y:S01]  /*42d0*/  UMOV UR5, UR27 ;  /* 0x0000001b00057c82 */ /* 0x000fe20008000000 */
[----:B------:R-:W-:Y:S02]  /*42e0*/  USEL UR6, UR13, UR6, !UP5 ;  /* 0x000000060d067287 */ /* 0x000fe4000e800000 */
[----:B------:R-:W-:Y:S03]  /*42f0*/  USHF.R.U32.HI UR12, URZ, UR45, UR5 ;  /* 0x0000002dff0c7299 */ /* 0x000fe60008011605 */
[----:B------:R-:W-:Y:S02]  /*4300*/  UMOV UR5, UR9 ;  /* 0x0000000900057c82 */ /* 0x000fe40008000000 */
[----:B------:R-:W-:Y:S03]  /*4310*/  @UP4 USHF.R.U32.HI UR4, URZ, UR23, UR5 ;  /* 0x00000017ff044299 */ /* 0x000fe60008011605 */
[----:B------:R-:W-:Y:S01]  /*4320*/  UMOV UR5, UR11 ;  /* 0x0000000b00057c82 */ /* 0x000fe20008000000 */
[----:B------:R-:W-:Y:S02]  /*4330*/  UIMAD UR4, UR42, UR4, URZ ;  /* 0x000000042a0472a4 */ /* 0x000fe4000f8e02ff */
[----:B------:R-:W-:Y:S02]  /*4340*/  @UP4 USHF.R.U32.HI UR7, URZ, UR23, UR5 ;  /* 0x00000017ff074299 */ /* 0x000fe40008011605 */
[----:B------:R-:W-:Y:S02]  /*4350*/  UIMAD.WIDE.U32 UR10, UR6, UR22, URZ ;  /* 0x00000016060a72a5 */ /* 0x000fe4000f8e00ff */
[----:B------:R-:W-:Y:S02]  /*4360*/  USEL UR5, UR14, UR12, !UP6 ;  /* 0x0000000c0e057287 */ /* 0x000fe4000f000000 */
[----:B------:R-:W-:Y:S02]  /*4370*/  UIMAD UR8, UR42, UR7, URZ ;  /* 0x000000072a0872a4 */ /* 0x000fe4000f8e02ff */
[----:B------:R-:W-:Y:S03]  /*4380*/  UISETP.GE.AND UP0, UPT, UR6, UR4, UPT ;  /* 0x000000040600728c */ /* 0x000fe6000bf06270 */
[----:B------:R-:W-:Y:S01]  /*4390*/  UMOV UR4, UR11 ;  /* 0x0000000b00047c82 */ /* 0x000fe20008000000 */
[----:B------:R-:W-:Y:S02]  /*43a0*/  UISETP.GE.OR UP0, UPT, UR5, UR8, UP0 ;  /* 0x000000080500728c */ /* 0x000fe40008706670 */
[----:B------:R-:W-:Y:S02]  /*43b0*/  USHF.R.U32.HI UR4, URZ, UR23, UR4 ;  /* 0x00000017ff047299 */ /* 0x000fe40008011604 */
[----:B------:R-:W-:Y:S02]  /*43c0*/  UIMAD.WIDE.U32 UR8, UR5, UR22, URZ ;  /* 0x00000016050872a5 */ /* 0x000fe4000f8e00ff */
[----:B------:R-:W-:Y:S04]  /*43d0*/  USEL UR10, UR6, UR4, !UP4 ;  /* 0x00000004060a7287 */ /* 0x000fe8000e000000 */
[----:B------:R-:W-:Y:S01]  /*43e0*/  UIADD3 UR11, UPT, UPT, -UR10, URZ, URZ ;  /* 0x000000ff0a0b7290 */ /* 0x000fe2000fffe1ff */
[----:B------:R-:W-:Y:S02]  /*43f0*/  @!UP0 UMOV UR4, UR9 ;  /* 0x0000000900048c82 */ /* 0x000fe40008000000 */
[----:B------:R-:W-:Y:S02]  /*4400*/  @!UP0 USHF.R.U32.HI UR4, URZ, UR23, UR4 ;  /* 0x00000017ff048299 */ /* 0x000fe40008011604 */
[----:B------:R-:W-:Y:S02]  /*4410*/  UIMAD UR8, UR42, UR11, UR6 ;  /* 0x0000000b2a0872a4 */ /* 0x000fe4000f8e0206 */
[----:B------:R-:W-:Y:S04]  /*4420*/  @!UP0 USEL UR4, UR5, UR4, !UP4 ;  /* 0x0000000405048287 */ /* 0x000fe8000e000000 */
[----:B------:R-:W-:Y:S02]  /*4430*/  @!UP0 UIMAD UR8, UR7, UR8, UR4 ;  /* 0x00000008070882a4 */ /* 0x000fe4000f8e0204 */
[----:B------:R-:W-:Y:S02]  /*4440*/  @!UP0 UIADD3 UR9, UPT, UPT, UR10, -UR4, URZ ;  /* 0x800000040a098290 */ /* 0x000fe4000fffe0ff */
[----:B------:R-:W-:Y:S02]  /*4450*/  UIADD3 UR4, UPT, UPT, -UR5, URZ, URZ ;  /* 0x000000ff05047290 */ /* 0x000fe4000fffe1ff */
[----:B------:R-:W-:Y:S02]  /*4460*/  UIADD3 UR7, UPT, UPT, -UR6, URZ, URZ ;  /* 0x000000ff06077290 */ /* 0x000fe4000fffe1ff */
[----:B------:R-:W-:Y:S02]  /*4470*/  @!UP0 UIMAD UR6, UR9, UR42, UR5 ;  /* 0x0000002a090682a4 */ /* 0x000fe4000f8e0205 */
[----:B------:R-:W-:Y:S02]  /*4480*/  UIMAD UR14, UR15, UR4, UR14 ;  /* 0x000000040f0e72a4 */ /* 0x000fe4000f8e020e */
[----:B------:R-:W-:Y:S01]  /*4490*/  UIMAD UR13, UR46, UR7, UR13 ;  /* 0x000000072e0d72a4 */ /* 0x000fe2000f8e020d */
[----:B------:R-:W-:Y:S02]  /*44a0*/  @!UP0 UMOV UR5, UR8 ;  /* 0x0000000800058c82 */ /* 0x000fe40008000000 */
[----:B------:R-:W-:Y:S02]  /*44b0*/  UIMAD UR14, UR5, UR15, UR14 ;  /* 0x0000000f050e72a4 */ /* 0x000fe4000f8e020e */
[----:B------:R-:W-:Y:S11]  /*44c0*/  UIMAD UR13, UR6, UR46, UR13 ;  /* 0x0000002e060d72a4 */ /* 0x000ff6000f8e020d */
[----:B------:R-:W-:Y:S01]  /*44d0*/  @!UPT UIADD3 URZ, UPT, UPT, URZ, URZ, URZ ;  /* 0x000000fffffff290 */ /* 0x000fe2000fffe0ff */
.L_x_77:
[----:B------:R-:W3:Y:S01]  /*44e0*/  @!UP2 LDCU.128 UR8, c[0x0][0xb10] ;  /* 0x00016200ff08a7ac */ /* 0x000ee20008000c00 */
[C---:B------:R-:W-:Y:S02]  /*44f0*/  ISETP.NE.U32.AND P1, PT, R4.reuse, RZ, PT ;  /* 0x000000ff0400720c */ /* 0x040fe40003f25070 */
[----:B------:R-:W-:Y:S02]  /*4500*/  ISETP.NE.U32.AND P0, PT, R4, RZ, PT ;  /* 0x000000ff0400720c */ /* 0x000fe40003f05070 */
[C---:B------:R-:W-:Y:S02]  /*4510*/  ISETP.NE.AND.EX P1, PT, R5.reuse, RZ, PT, P1 ;  /* 0x000000ff0500720c */ /* 0x040fe40003f25310 */
[----:B------:R-:W-:Y:S01]  /*4520*/  ISETP.NE.AND.EX P0, PT, R5, RZ, PT, P0 ;  /* 0x000000ff0500720c */ /* 0x000fe20003f05300 */
[----:B------:R-:W4:Y:S01]  /*4530*/  @!UP2 LDCU UR5, c[0x0][0xb0c] ;  /* 0x00016180ff05a7ac */ /* 0x000f220008000800 */
[----:B------:R-:W-:Y:S01]  /*4540*/  SHF.L.U32 R9, R15, 0x1f, RZ ;  /* 0x0000001f0f097819 */ /* 0x000fe200000006ff */
[----:B------:R-:W-:Y:S02]  /*4550*/  USHF.L.U32 UR35, UR16, 0x6, URZ ;  /* 0x0000000610237899 */ /* 0x000fe400080006ff */
[----:B------:R-:W-:Y:S02]  /*4560*/  USHF.L.U32 UR34, UR20, 0x8, URZ ;  /* 0x0000000814227899 */ /* 0x000fe400080006ff */
[----:B---3--:R-:W-:Y:S07]  /*4570*/  UIMAD.WIDE.U32 UR6, UR14, UR8, URZ ;  /* 0x000000080e0672a5 */ /* 0x008fee000f8e00ff */
[----:B------:R-:W-:Y:S01]  /*4580*/  @!UP2 UMOV UR4, UR7 ;  /* 0x000000070004ac82 */ /* 0x000fe20008000000 */
[----:B----4-:R-:W-:Y:S02]  /*4590*/  @!UP2 UISETP.NE.AND UP0, UPT, UR5, 0x1, UPT ;  /* 0x000000010500a88c */ /* 0x010fe4000bf05270 */
[----:B------:R-:W-:Y:S02]  /*45a0*/  @!UP2 USHF.R.U32.HI UR4, URZ, UR9, UR4 ;  /* 0x00000009ff04a299 */ /* 0x000fe40008011604 */
[----:B------:R-:W-:Y:S02]  /*45b0*/  UIMAD.WIDE.U32 UR6, UR13, UR11, URZ ;  /* 0x0000000b0d0672a5 */ /* 0x000fe4000f8e00ff */
[----:B------:R-:W-:Y:S02]  /*45c0*/  @!UP2 USEL UR8, UR14, UR4, !UP0 ;  /* 0x000000040e08a287 */ /* 0x000fe4000c000000 */
[----:B------:R-:W-:Y:S03]  /*45d0*/  @!UP2 UISETP.NE.AND UP0, UPT, UR10, 0x1, UPT ;  /* 0x000000010a00a88c */ /* 0x000fe6000bf05270 */
[----:B------:R-:W-:Y:S02]  /*45e0*/  @!UP2 UMOV UR6, UR7 ;  /* 0x000000070006ac82 */ /* 0x000fe40008000000 */
[----:B------:R-:W3:Y:S02]  /*45f0*/  @!UP2 LDCU UR4, c[0x0][0xb20] ;  /* 0x00016400ff04a7ac */ /* 0x000ee40008000800 */
[----:B---3--:R-:W-:Y:S04]  /*4600*/  @!UP2 USHF.R.U32.HI UR6, URZ, UR4, UR6 ;  /* 0x00000004ff06a299 */ /* 0x008fe80008011606 */
[----:B------:R-:W-:Y:S04]  /*4610*/  @!UP2 USEL UR6, UR13, UR6, !UP0 ;  /* 0x000000060d06a287 */ /* 0x000fe8000c000000 */
[----:B------:R-:W-:Y:S02]  /*4620*/  @!UP2 UIADD3 UR4, UPT, UPT, -UR8, UR6, URZ ;  /* 0x000000060804a290 */ /* 0x000fe4000fffe1ff */
[----:B------:R-:W-:Y:S02]  /*4630*/  @!UP2 UIADD3 UR6, UPT, UPT, UR8, -UR6, URZ ;  /* 0x800000060806a290 */ /* 0x000fe4000fffe0ff */
[----:B------:R-:W-:Y:S02]  /*4640*/  @!UP2 UIMAD UR14, UR4, UR5, UR14 ;  /* 0x00000005040ea2a4 */ /* 0x000fe4000f8e020e */
[----:B------:R-:W-:Y:S01]  /*4650*/  @!UP2 UIMAD UR13, UR6, UR10, UR13 ;  /* 0x0000000a060da2a4 */ /* 0x000fe2000f8e020d */
[----:B------:R-:W-:Y:S11]  /*4660*/  BRA.U UP3, `(.L_x_78) ;  /* 0x0000000103107547 */ /* 0x000ff6000b800000 */
[----:B--2---:R-:W-:Y:S04]  /*4670*/  MOV R0, UR48 ;  /* 0x0000003000007c02 */ /* 0x004fe80008000f00 */
[----:B------:R-:W-:Y:S04]  /*4680*/  SHF.L.U32 R11, R0, 0x1f, RZ ;  /* 0x0000001f000b7819 */ /* 0x000fe800000006ff */
[----:B------:R-:W2:Y:S02]  /*4690*/  SYNCS.PHASECHK.TRANS64.TRYWAIT P2, [UR21+0x98], R11 ;  /* 0x0000980bff0075a7 */ /* 0x000ea40008041115 */
[----:B--2---:R-:W-:Y:S05]  /*46a0*/  @!P2 BRA `(.L_x_79) ;  /* 0x0000005400d0a947 */ /* 0x004fea0003800000 */
.L_x_78:
[----:B------:R-:W-:Y:S05]  /*46b0*/  @!P1 BRA `(.L_x_80) ;  /* 0x0000000000309947 */ /* 0x000fea0003800000 */
[----:B------:R-:W-:Y:S01]  /*46c0*/  ISETP.NE.U32.AND P1, PT, R2, RZ, PT ;  /* 0x000000ff0200720c */ /* 0x000fe20003f25070 */
[----:B------:R-:W3:Y:S01]  /*46d0*/  LDCU.64 UR4, c[0x0][0x358] ;  /* 0x00006b00ff0477ac */ /* 0x000ee20008000a00 */
[----:B------:R-:W-:Y:S02]  /*46e0*/  IMAD.MOV.U32 R85, RZ, RZ, 0x1 ;  /* 0x00000001ff557424 */ /* 0x000fe400078e00ff */
[----:B------:R-:W-:Y:S11]  /*46f0*/  ISETP.NE.AND.EX P1, PT, R3, RZ, PT, P1 ;  /* 0x000000ff0300720c */ /* 0x000ff60003f25310 */
[----:B------:R-:W-:Y:S02]  /*4700*/  @!UPT UIADD3 URZ, UPT, UPT, URZ, URZ, URZ ;  /* 0x000000fffffff290 */ /* 0x000fe4000fffe0ff */
[----:B--2---:R-:W2:Y:S01]  /*4710*/  @P1 LDC.64 R10, c[0x0][0x888] ;  /* 0x00022200ff0a1b82 */ /* 0x004ea20000000a00 */
[----:B------:R-:W-:Y:S04]  /*4720*/  @P1 IMAD R0, R4, UR36, RZ ;  /* 0x0000002404001c24 */ /* 0x000fe8000f8e02ff */
[----:B--2---:R-:W-:Y:S04]  /*4730*/  @P1 IMAD.WIDE R10, R0, 0x4, R10 ;  /* 0x00000004000a1825 */ /* 0x004fe800078e020a */
[----:B------:R-:W-:Y:S01]  /*4740*/  HFMA2 R0, -RZ, RZ, 0, 5.9604644775390625e-08 ;  /* 0x00000001ff007431 */ /* 0x000fe200000001ff */
[----:B---3-5:R3:W5:Y:S04]  /*4750*/  @P1 LDG.E R41, desc[UR4][R10.64] ;  /* 0x000000040a291981 */ /* 0x028768000c1e1900 */
[----:B------:R-:W-:Y:S01]  /*4760*/  @!P1 PRMT R85, R0, 0x7610, R85 ;  /* 0x0000761000559816 */ /* 0x000fe20000000055 */
[----:B---3--:R-:W4:Y:S06]  /*4770*/  @!P1 LDC R41, c[0x0][0x880] ;  /* 0x00022000ff299b82 */ /* 0x008f2c0000000800 */
.L_x_80:
[----:B----45:R-:W-:Y:S01]  /*4780*/  @!P0 FSETP.EQ.AND P1, PT, R41, RZ, PT ;  /* 0x000000ff2900820b */ /* 0x030fe20003f22000 */
[----:B------:R-:W-:Y:S01]  /*4790*/  @!UPT UIADD3 URZ, UPT, UPT, URZ, URZ, URZ ;  /* 0x000000fffffff290 */ /* 0x000fe2000fffe0ff */
[----:B------:R-:W-:Y:S11]  /*47a0*/  @!P0 BRA `(.L_x_81) ;  /* 0x0000000000188947 */ /* 0x000ff60003800000 */
[----:B------:R-:W-:Y:S02]  /*47b0*/  LOP3.LUT P0, RZ, R85, 0xff, RZ, 0xc0, !PT ;  /* 0x000000ff55ff7812 */ /* 0x000fe4000780c0ff */
[----:B------:R-:W-:Y:S04]  /*47c0*/  ISETP.NE.U32.AND P1, PT, R2, RZ, PT ;  /* 0x000000ff0200720c */ /* 0x000fe80003f25070 */
[----:B------:R-:W-:Y:S04]  /*47d0*/  ISETP.NE.AND.EX P1, PT, R3, RZ, PT, P1 ;  /* 0x000000ff0300720c */ /* 0x000fe80003f25310 */
[----:B------:R-:W-:Y:S03]  /*47e0*/  PLOP3.LUT P1, PT, P1, PT, PT, 0x8, 0x80 ;  /* 0x000000000080781c */ /* 0x000fe60000f2e170 */
[----:B------:R-:W-:Y:S11]  /*47f0*/  @P0 FSETP.EQ.AND P1, PT, R41, RZ, PT ;  /* 0x000000ff2900020b */ /* 0x000ff60003f22000 */
[----:B------:R-:W-:Y:S02]  /*4800*/  @!UPT UIADD3 URZ, UPT, UPT, URZ, URZ, URZ ;  /* 0x000000fffffff290 */ /* 0x000fe4000fffe0ff */
.L_x_81:
[----:B------:R-:W3:Y:S01]  /*4810*/  SYNCS.PHASECHK.TRANS64.TRYWAIT P2, [UR21+0x70], R9 ;  /* 0x00007009ff0075a7 */ /* 0x000ee20008041115 */
[----:B------:R-:W-:Y:S04]  /*4820*/  ELECT P0, URZ, PT ;  /* 0x0000000000ff782f */ /* 0x000fe80003800000 */
[----:B------:R-:W-:Y:S11]  /*4830*/  PLOP3.LUT P1, PT, P1, P0, PT, 0xf2, 0x2f ;  /* 0x00000000002f781c */ /* 0x000ff60000f21e72 */
[----:B------:R-:W-:Y:S02]  /*4840*/  @!UPT UIADD3 URZ, UPT, UPT, URZ, URZ, URZ ;  /* 0x000000fffffff290 */ /* 0x000fe4000fffe0ff */
[----:B------:R-:W-:Y:S05]  /*4850*/  @!P1 IADD3 R8, P0, PT, R16, 0x580, RZ ;  /* 0x0000058010089810 */ /* 0x000fea0007f1e0ff */
[----:B------:R-:W-:Y:S01]  /*4860*/  @!P1 IMAD.X R6, RZ, RZ, R17, P0 ;  /* 0x000000ffff069224 */ /* 0x000fe200000e0611 */
[----:B---3--:R-:W-:Y:S07]  /*4870*/  @!P2 BRA `(.L_x_82) ;  /* 0x000000540074a947 */ /* 0x008fee0003800000 */
.L_x_165:
[----:B------:R-:W-:Y:S01]  /*4880*/  @!P1 R2UR UR5, R8 ;  /* 0x00000000080592ca */ /* 0x000fe200000e0000 */
[----:B------:R-:W-:Y:S01]  /*4890*/  VOTEU.ALL UP0, P1 ;  /* 0x0000000000ff7886 */ /* 0x000fe20000800000 */
[----:B------:R-:W-:Y:S01]  /*48a0*/  @!P1 R2UR UR4, R6 ;  /* 0x00000000060492ca */ /* 0x000fe200000e0000 */
[----:B--2---:R-:W-:Y:S01]  /*48b0*/  @!P1 IMAD.MOV.U32 R0, RZ, RZ, 0x1000 ;  /* 0x00001000ff009424 */ /* 0x004fe200078e00ff */
[----:B------:R-:W-:Y:S01]  /*48c0*/  UMOV UR6, 0x0 ;  /* 0x0000000000067882 */ /* 0x000fe20000000000 */
[----:B------:R-:W-:Y:S01]  /*48d0*/  UMOV UR7, 0x10000000 ;  /* 0x1000000000077882 */ /* 0x000fe20000000000 */
[----:B------:R-:W-:Y:S01]  /*48e0*/  @!UP0 UIADD3 UR32, UPT, UPT, UR21, 0x200, URZ ;  /* 0x0000020015208890 */ /* 0x000fe2000fffe0ff */
[----:B------:R-:W-:Y:S01]  /*48f0*/  @!P1 IADD3 R8, P0, PT, R16, 0x580, RZ ;  /* 0x0000058010089810 */ /* 0x000fe20007f1e0ff */
[----:B------:R-:W-:Y:S04]  /*4900*/  VOTEU.ALL UP0, P1 ;  /* 0x0000000000ff7886 */ /* 0x000fe80000800000 */
[----:B------:R-:W-:Y:S02]  /*4910*/  @!P1 IMAD.X R6, RZ, RZ, R17, P0 ;  /* 0x000000ffff069224 */ /* 0x000fe400000e0611 */
[----:B------:R-:W-:Y:S02]  /*4920*/  IMAD.U32 R10, RZ, RZ, UR5 ;  /* 0x00000005ff0a7e24 */ /* 0x000fe4000f8e00ff */
[----:B------:R-:W-:Y:S03]  /*4930*/  IMAD.U32 R11, RZ, RZ, UR4 ;  /* 0x00000004ff0b7e24 */ /* 0x000fe6000f8e00ff */
[----:B------:R-:W-:Y:S02]  /*4940*/  @!P1 R2UR UR4, R10 ;  /* 0x000000000a0492ca */ /* 0x000fe400000e0000 */
[----:B------:R-:W-:Y:S11]  /*4950*/  @!P1 R2UR UR5, R11 ;  /* 0x000000000b0592ca */ /* 0x000ff600000e0000 */
[----:B------:R-:W-:Y:S02]  /*4960*/  @!UPT UIADD3 URZ, UPT, UPT, URZ, URZ, URZ ;  /* 0x000000fffffff290 */ /* 0x000fe4000fffe0ff */
[----:B------:R2:W-:Y:S01]  /*4970*/  @!UP0 UTMALDG.3D [UR32], [UR4], desc[UR6] ;  /* 0x00000620040085b4 */ /* 0x0005e20008011000 */
[----:B------:R2:W-:Y:S01]  /*4980*/  @!P1 SYNCS.ARRIVE.TRANS64.RED.A0TR RZ, [UR21+0x50], R0 ;  /* 0x00005000ffff99a7 */ /* 0x0005e20008300415 */
[----:B------:R-:W-:Y:S01]  /*4990*/  SYNCS.ARRIVE.TRANS64.RED.A1T0 RZ, [UR40], RZ ;  /* 0x000000ffffff79a7 */ /* 0x000fe20008100428 */
[----:B------:R-:W3:Y:S02]  /*49a0*/  SYNCS.PHASECHK.TRANS64.TRYWAIT P2, [UR21+0x78], R9 ;  /* 0x00007809ff0075a7 */ /* 0x000ee40008041115 */
[----:B--23--:R-:W-:Y:S05]  /*49b0*/  @!P2 BRA `(.L_x_83) ;  /* 0x00000054003ca947 */ /* 0x00cfea0003800000 */
.L_x_167:
        /* <DEDUP_REMOVED lines=8> */
[----:B------:R-:W-:Y:S01]  /*4a40*/  @!UP0 UIADD3 UR24, UPT, UPT, UR21, 0x1200, URZ ;  /* 0x0000120015188890 */ /* 0x000fe2000fffe0ff */
[----:B------:R-:W-:Y:S01]  /*4a50*/  VOTEU.ALL UP0, P1 ;  /* 0x0000000000ff7886 */ /* 0x000fe20000800000 */
[----:B------:R-:W-:Y:S01]  /*4a60*/  UMOV UR27, UR35 ;  /* 0x00000023001b7c82 */ /* 0x000fe20008000000 */
[----:B------:R-:W-:Y:S02]  /*4a70*/  UMOV UR28, UR36 ;  /* 0x00000024001c7c82 */ /* 0x000fe40008000000 */
[----:B------:R-:W-:Y:S02]  /*4a80*/  IMAD.U32 R10, RZ, RZ, UR5 ;  /* 0x00000005ff0a7e24 */ /* 0x000fe4000f8e00ff */
[----:B------:R-:W-:Y:S02]  /*4a90*/  IMAD.U32 R11, RZ, RZ, UR4 ;  /* 0x00000004ff0b7e24 */ /* 0x000fe4000f8e00ff */
[----:B------:R-:W-:Y:S01]  /*4aa0*/  @!P1 IMAD.X R6, RZ, RZ, R17, P0 ;  /* 0x000000ffff069224 */ /* 0x000fe200000e0611 */
        /* <DEDUP_REMOVED lines=8> */
.L_x_169:
[----:B------:R-:W-:Y:S01]  /*4b30*/  @!P1 R2UR UR5, R8 ;  /* 0x00000000080592ca */ /* 0x000fe200000e0000 */
[----:B------:R-:W-:Y:S01]  /*4b40*/  VOTEU.ALL UP0, P1 ;  /* 0x0000000000ff7886 */ /* 0x000fe20000800000 */
[----:B------:R-:W-:Y:S01]  /*4b50*/  @!P1 R2UR UR4, R6 ;  /* 0x00000000060492ca */ /* 0x000fe200000e0000 */
[----:B--2---:R-:W-:Y:S01]  /*4b60*/  @!P1 IMAD.MOV.U32 R0, RZ, RZ, 0x1000 ;  /* 0x00001000ff009424 */ /* 0x004fe200078e00ff */
[----:B------:R-:W-:Y:S01]  /*4b70*/  UMOV UR6, 0x0 ;  /* 0x0000000000067882 */ /* 0x000fe20000000000 */
[----:B------:R-:W-:Y:S01]  /*4b80*/  UMOV UR7, 0x10000000 ;  /* 0x1000000000077882 */ /* 0x000fe20000000000 */
[----:B------:R-:W-:Y:S01]  /*4b90*/  @!UP0 UIADD3 UR18, UPT, UPT, UR34, 0x80, URZ ;  /* 0x0000008022128890 */ /* 0x000fe2000fffe0ff */
[----:B------:R-:W-:Y:S01]  /*4ba0*/  VIADD R14, R14, 0x1 ;  /* 0x000000010e0e7836 */ /* 0x000fe20000000000 */
[----:B------:R-:W-:Y:S01]  /*4bb0*/  @!UP0 UIADD3 UR16, UPT, UPT, UR21, 0x2200, URZ ;  /* 0x0000220015108890 */ /* 0x000fe2000fffe0ff */
[----:B------:R-:W-:Y:S01]  /*4bc0*/  VOTEU.ALL UP0, P1 ;  /* 0x0000000000ff7886 */ /* 0x000fe20000800000 */
[----:B------:R-:W-:Y:S01]  /*4bd0*/  UMOV UR19, UR35 ;  /* 0x0000002300137c82 */ /* 0x000fe20008000000 */
[----:B------:R-:W-:Y:S02]  /*4be0*/  UMOV UR20, UR36 ;  /* 0x0000002400147c82 */ /* 0x000fe40008000000 */
        /* <DEDUP_REMOVED lines=10> */
.L_x_171:
[----:B------:R-:W-:Y:S01]  /*4c90*/  @!P1 IADD3 R6, P0, PT, R16, 0x580, RZ ;  /* 0x0000058010069810 */ /* 0x000fe20007f1e0ff */
[----:B------:R-:W-:Y:S01]  /*4ca0*/  VOTEU.ALL UP0, P1 ;  /* 0x0000000000ff7886 */ /* 0x000fe20000800000 */
[----:B------:R-:W-:Y:S01]  /*4cb0*/  UMOV UR6, 0x0 ;  /* 0x0000000000067882 */ /* 0x000fe20000000000 */
[----:B------:R-:W-:Y:S01]  /*4cc0*/  UMOV UR7, 0x10000000 ;  /* 0x1000000000077882 */ /* 0x000fe20000000000 */
[----:B------:R-:W-:Y:S01]  /*4cd0*/  @!P1 R2UR UR5, R6 ;  /* 0x00000000060592ca */ /* 0x000fe200000e0000 */
[----:B--2---:R-:W-:Y:S01]  /*4ce0*/  @!P1 IMAD.X R0, RZ, RZ, R17, P0 ;  /* 0x000000ffff009224 */ /* 0x004fe200000e0611 */
[----:B------:R-:W-:Y:S01]  /*4cf0*/  @!UP0 UIADD3 UR10, UPT, UPT, UR34, 0xc0, URZ ;  /* 0x000000c0220a8890 */ /* 0x000fe2000fffe0ff */
[----:B------:R-:W-:Y:S01]  /*4d00*/  R2UR UR16, R87 ;  /* 0x00000000571072ca */ /* 0x000fe200000e0000 */
[----:B------:R-:W-:Y:S01]  /*4d10*/  @!UP0 UIADD3 UR8, UPT, UPT, UR21, 0x3200, URZ ;  /* 0x0000320015088890 */ /* 0x000fe2000fffe0ff */
[----:B------:R-:W-:Y:S01]  /*4d20*/  ISETP.NE.AND P0, PT, R14, 0x2, PT ;  /* 0x000000020e00780c */ /* 0x000fe20003f05270 */
[----:B------:R-:W-:Y:S01]  /*4d30*/  @!UP0 UIADD3 UR9, UPT, UPT, UR21, 0x68, URZ ;  /* 0x0000006815098890 */ /* 0x000fe2000fffe0ff */
[----:B------:R-:W-:Y:S01]  /*4d40*/  @!P1 R2UR UR4, R0 ;  /* 0x00000000000492ca */ /* 0x000fe200000e0000 */
[----:B------:R-:W-:Y:S01]  /*4d50*/  VOTEU.ALL UP0, P1 ;  /* 0x0000000000ff7886 */ /* 0x000fe20000800000 */
[----:B------:R-:W-:Y:S01]  /*4d60*/  UMOV UR11, UR35 ;  /* 0x00000023000b7c82 */ /* 0x000fe20008000000 */
[----:B------:R-:W-:Y:S01]  /*4d70*/  UMOV UR12, UR36 ;  /* 0x00000024000c7c82 */ /* 0x000fe20008000000 */
[----:B------:R-:W-:Y:S01]  /*4d80*/  SEL R0, RZ, 0x1, P0 ;  /* 0x00000001ff007807 */ /* 0x000fe20000000000 */
[----:B------:R-:W-:Y:S01]  /*4d90*/  UIADD3 UR20, UPT, UPT, UR13, UR59, URZ ;  /* 0x0000003b0d147290 */ /* 0x000fe2000fffe0ff */
[----:B------:R-:W-:Y:S01]  /*4da0*/  IMAD.U32 R8, RZ, RZ, UR5 ;  /* 0x00000005ff087e24 */ /* 0x000fe2000f8e00ff */
[----:B------:R-:W-:Y:S01]  /*4db0*/  LOP3.LUT R15, R15, 0x1, RZ, 0x3c, !PT ;  /* 0x000000010f0f7812 */ /* 0x000fe200078e3cff */
[----:B------:R-:W-:Y:S01]  /*4dc0*/  UPLOP3.LUT UP3, UPT, UPT, UPT, UPT, 0x80, 0x8 ;  /* 0x000000000008789c */ /* 0x000fe20003f6f070 */
[----:B------:R-:W-:Y:S01]  /*4dd0*/  LOP3.LUT R13, R13, R0, RZ, 0x3c, !PT ;  /* 0x000000000d0d7212 */ /* 0x000fe200078e3cff */
[----:B------:R-:W-:Y:S01]  /*4de0*/  UIADD3 UR16, UPT, UPT, UR14, UR16, URZ ;  /* 0x000000100e107290 */ /* 0x000fe2000fffe0ff */
[----:B------:R-:W-:Y:S01]  /*4df0*/  SEL R14, R14, RZ, P0 ;  /* 0x000000ff0e0e7207 */ /* 0x000fe20000000000 */
[----:B------:R-:W-:Y:S01]  /*4e00*/  UMOV UR36, UR29 ;  /* 0x0000001d00247c82 */ /* 0x000fe20008000000 */
[----:B------:R-:W-:Y:S01]  /*4e10*/  IMAD.U32 R9, RZ, RZ, UR4 ;  /* 0x00000004ff097e24 */ /* 0x000fe2000f8e00ff */
[----:B------:R-:W-:Y:S04]  /*4e20*/  @!P1 R2UR UR4, R8 ;  /* 0x00000000080492ca */ /* 0x000fe800000e0000 */
[----:B------:R-:W-:Y:S11]  /*4e30*/  @!P1 R2UR UR5, R9 ;  /* 0x00000000090592ca */ /* 0x000ff600000e0000 */
[----:B------:R-:W-:Y:S02]  /*4e40*/  @!UPT UIADD3 URZ, UPT, UPT, URZ, URZ, URZ ;  /* 0x000000fffffff290 */ /* 0x000fe4000fffe0ff */
[----:B------:R2:W-:Y:S01]  /*4e50*/  @!UP0 UTMALDG.3D [UR8], [UR4], desc[UR6] ;  /* 0x00000608040085b4 */ /* 0x0005e20008011000 */
[----:B------:R2:W-:Y:S01]  /*4e60*/  @!P1 SYNCS.ARRIVE.TRANS64.RED.A0TR RZ, [UR21+0x68], R7 ;  /* 0x00006807ffff99a7 */ /* 0x0005e20008300415 */
[----:B------:R-:W-:Y:S01]  /*4e70*/  SYNCS.ARRIVE.TRANS64.RED.A1T0 RZ, [UR37], RZ ;  /* 0x000000ffffff79a7 */ /* 0x000fe20008100425 */
[----:B------:R-:W-:Y:S05]  /*4e80*/  BRA.U UP1, `(.L_x_86) ;  /* 0xfffffff101747547 */ /* 0x000fea000b83ffff */
[----:B------:R-:W-:-:S04]  /*4e90*/  SHF.L.U32 R3, R15, 0x1f, RZ ;  /* 0x0000001f0f037819 */ /* 0x000fc800000006ff */
[----:B------:R-:W3:Y:S02]  /*4ea0*/  SYNCS.PHASECHK.TRANS64.TRYWAIT P0, [UR21+0x70], R3 ;  /* 0x00007003ff0075a7 */ /* 0x000ee40008001115 */
[----:B---3--:R-:W-:Y:S05]  /*4eb0*/  @!P0 BRA `(.L_x_87) ;  /* 0x0000005000448947 */ /* 0x008fea0003800000 */
.L_x_173:
[----:B------:R-:W4:Y:S02]  /*4ec0*/  SYNCS.PHASECHK.TRANS64.TRYWAIT P0, [UR21+0x78], R3 ;  /* 0x00007803ff0075a7 */ /* 0x000f240008001115 */
[----:B----4-:R-:W-:Y:S05]  /*4ed0*/  @!P0 BRA `(.L_x_88) ;  /* 0x0000005000548947 */ /* 0x010fea0003800000 */
.L_x_175:
[----:B------:R-:W4:Y:S02]  /*4ee0*/  SYNCS.PHASECHK.TRANS64.TRYWAIT P0, [UR21+0x80], R3 ;  /* 0x00008003ff0075a7 */ /* 0x000f240008001115 */
[----:B----4-:R-:W-:Y:S05]  /*4ef0*/  @!P0 BRA `(.L_x_89) ;  /* 0x0000005000648947 */ /* 0x010fea0003800000 */
.L_x_177:
[----:B---3--:R-:W-:-:S07]  /*4f00*/  MOV R0, UR21 ;  /* 0x0000001500007c02 */ /* 0x008fce0008000f00 */
.L_x_90:
[----:B---3--:R-:W-:-:S04]  /*4f10*/  SHF.L.U32 R3, R15, 0x1f, RZ ;  /* 0x0000001f0f037819 */ /* 0x008fc800000006ff */
[----:B------:R3:W4:Y:S03]  /*4f20*/  SYNCS.PHASECHK.TRANS64.TRYWAIT P0, [R0+URZ+0x88], R3 ;  /* 0x00008803000075a7 */ /* 0x00072600080011ff */
[----:B----4-:R-:W-:Y:S05]  /*4f30*/  @!P0 NANOSLEEP.SYNCS 0x989680 ;  /* 0x009896800000895d */ /* 0x010fea0003900000 */
[----:B------:R-:W4:Y:S02]  /*4f40*/  @!P0 SYNCS.PHASECHK.TRANS64 P0, [R0+URZ+0x88], R3 ;  /* 0x00008803000085a7 */ /* 0x000f2400080010ff */
[----:B-12-4-:R-:W-:Y:S05]  /*4f50*/  @P0 EXIT ;  /* 0x000000000000094d */ /* 0x016fea0003800000 */
[----:B------:R-:W-:Y:S05]  /*4f60*/  BRA `(.L_x_90) ;  /* 0xfffffffc00e87947 */ /* 0x000fea000383ffff */
.L_x_75:
[----:B------:R-:W-:-:S06]  /*4f70*/  UISETP.GE.AND UP0, UPT, UR17, 0x4, UPT ;  /* 0x000000041100788c */ /* 0x000fcc000bf06270 */
[----:B------:R-:W-:-:S13]  /*4f80*/  PLOP3.LUT P0, PT, PT, PT, UP0, 0x80, 0x8 ;  /* 0x000000000008781c */ /* 0x000fda0003f0f008 */
[----:B------:R-:W-:Y:S05]  /*4f90*/  @!P0 EXIT ;  /* 0x000000000000894d */ /* 0x000fea0003800000 */
[----:B------:R-:W1:Y:S08]  /*4fa0*/  S2UR UR4, SR_CgaCtaId ;  /* 0x00000000000479c3 */ /* 0x000e700000008800 */
[----:B------:R-:W-:Y:S01]  /*4fb0*/  BAR.SYNC.DEFER_BLOCKING 0x6, 0xa0 ;  /* 0x0182800000007b1d */ /* 0x000fe20000010000 */
[C---:B------:R-:W-:Y:S01]  /*4fc0*/  IMAD.SHL.U32 R7, R95.reuse, 0x40, RZ ;  /* 0x000000405f077824 */ /* 0x040fe200078e00ff */
[C---:B------:R-:W-:Y:S01]  /*4fd0*/  LOP3.LUT R97, R95.reuse, 0x60, RZ, 0xc0, !PT ;  /* 0x000000605f617812 */ /* 0x040fe200078ec0ff */
[----:B------:R-:W-:-:S02]  /*4fe0*/  IMAD.SHL.U32 R4, R95, 0x20, RZ ;  /* 0x000000205f047824 */ /* 0x000fc400078e00ff */
[----:B------:R-:W-:Y:S02]  /*4ff0*/  HFMA2 R36, -RZ, RZ, 0, 0 ;  /* 0x00000000ff247431 */ /* 0x000fe400000001ff */
[----:B------:R-:W-:Y:S01]  /*5000*/  IMAD.SHL.U32 R6, R95, 0x2, RZ ;  /* 0x000000025f067824 */ /* 0x000fe200078e00ff */
[----:B------:R-:W-:Y:S01]  /*5010*/  UMOV UR44, 0x400 ;  /* 0x00000400002c7882 */ /* 0x000fe20000000000 */
[----:B------:R-:W2:Y:S01]  /*5020*/  LDC.64 R82, c[0x0][0x8b0] ;  /* 0x00022c00ff527b82 */ /* 0x000ea20000000a00 */
[----:B------:R-:W-:Y:S01]  /*5030*/  LOP3.LUT R5, R7, 0x180, RZ, 0xc0, !PT ;  /* 0x0000018007057812 */ /* 0x000fe200078ec0ff */
[----:B------:R-:W-:Y:S01]  /*5040*/  IMAD.U32 R37, R95, 0x10000, RZ ;  /* 0x000100005f257824 */ /* 0x000fe200078e00ff */
[----:B------:R-:W-:Y:S01]  /*5050*/  LOP3.LUT R4, R4, 0xc00, RZ, 0xc0, !PT ;  /* 0x00000c0004047812 */ /* 0x000fe200078ec0ff */
[----:B------:R-:W-:Y:S01]  /*5060*/  IMAD.MOV.U32 R94, RZ, RZ, RZ ;  /* 0x000000ffff5e7224 */ /* 0x000fe200078e00ff */
[----:B------:R-:W-:Y:S01]  /*5070*/  LOP3.LUT R6, R5, 0x20, R6, 0xf8, !PT ;  /* 0x0000002005067812 */ /* 0x000fe200078ef806 */
[----:B------:R-:W-:Y:S01]  /*5080*/  IMAD.SHL.U32 R5, R95, 0x8, RZ ;  /* 0x000000085f057824 */ /* 0x000fe200078e00ff */
[----:B------:R-:W-:Y:S01]  /*5090*/  LOP3.LUT R4, R4, 0x40, R7, 0xf8, !PT ;  /* 0x0000004004047812 */ /* 0x000fe200078ef807 */
[----:B------:R-:W3:Y:S01]  /*50a0*/  LDC.64 R80, c[0x0][0x8a8] ;  /* 0x00022a00ff507b82 */ /* 0x000ee20000000a00 */
[----:B------:R-:W-:Y:S01]  /*50b0*/  LOP3.LUT R37, R37, 0x600000, RZ, 0xc0, !PT ;  /* 0x0060000025257812 */ /* 0x000fe200078ec0ff */
[----:B------:R-:W-:Y:S01]  /*50c0*/  IMAD.MOV.U32 R89, RZ, RZ, RZ ;  /* 0x000000ffff597224 */ /* 0x000fe200078e00ff */
[----:B------:R-:W-:-:S02]  /*50d0*/  LOP3.LUT R95, R95, 0x2, RZ, 0xc0, !PT ;  /* 0x000000025f5f7812 */ /* 0x000fc400078ec0ff */
[----:B------:R-:W-:Y:S02]  /*50e0*/  CS2R R92, SRZ ;  /* 0x00000000005c7805 */ /* 0x000fe4000001ff00 */
[----:B------:R-:W-:Y:S01]  /*50f0*/  LOP3.LUT R5, R6, 0x30, R5, 0x78, !PT ;  /* 0x0000003006057812 */ /* 0x000fe200078e7805 */
[----:B------:R-:W4:Y:S01]  /*5100*/  LDCU UR57, c[0x0][0x370] ;  /* 0x00006e00ff3977ac */ /* 0x000f220008000800 */
[----:B------:R-:W-:Y:S01]  /*5110*/  LOP3.LUT R4, R4, 0x200, R7, 0xf8, !PT ;  /* 0x0000020004047812 */ /* 0x000fe200078ef807 */
[----:B------:R-:W-:Y:S01]  /*5120*/  IMAD.MOV R90, RZ, RZ, -R95 ;  /* 0x000000ffff5a7224 */ /* 0x000fe200078e0a5f */
[----:B------:R-:W-:Y:S01]  /*5130*/  MOV R91, RZ ;  /* 0x000000ff005b7202 */ /* 0x000fe20000000f00 */
[----:B-1----:R-:W-:Y:S01]  /*5140*/  ULEA UR44, UR4, UR44, 0x18 ;  /* 0x0000002c042c7291 */ /* 0x002fe2000f8ec0ff */
[----:B------:R-:W-:Y:S01]  /*5150*/  LOP3.LUT R84, R4, R5, RZ, 0xfc, !PT ;  /* 0x0000000504547212 */ /* 0x000fe200078efcff */
[----:B------:R-:W1:Y:S02]  /*5160*/  LDCU.64 UR62, c[0x0][0x348] ;  /* 0x00006900ff3e77ac */ /* 0x000e640008000a00 */
[----:B------:R-:W-:-:S02]  /*5170*/  UIADD3 UR4, UPT, UPT, UR44, 0x4200, URZ ;  /* 0x000042002c047890 */ /* 0x000fc4000fffe0ff */
[----:B------:R-:W-:-:S03]  /*5180*/  UIADD3 UR5, UPT, UPT, UR44, 0x200, URZ ;  /* 0x000002002c057890 */ /* 0x000fc6000fffe0ff */
[----:B------:R-:W4:Y:S01]  /*5190*/  LDS R0, [UR44+0x150] ;  /* 0x0001502cff007984 */ /* 0x000f220008000800 */
[----:B------:R-:W1:Y:S01]  /*51a0*/  LDCU UR43, c[0x0][0xb0c] ;  /* 0x00016180ff2b77ac */ /* 0x000e620008000800 */
[----:B------:R-:W-:Y:S02]  /*51b0*/  IMAD.U32 R96, RZ, RZ, UR4 ;  /* 0x00000004ff607e24 */ /* 0x000fe4000f8e00ff */
[----:B------:R-:W-:Y:S01]  /*51c0*/  IMAD.U32 R98, RZ, RZ, UR5 ;  /* 0x00000005ff627e24 */ /* 0x000fe2000f8e00ff */
[----:B------:R-:W1:Y:S01]  /*51d0*/  LDCU UR39, c[0x0][0xb30] ;  /* 0x00016600ff2777ac */ /* 0x000e620008000800 */
[----:B------:R-:W1:Y:S01]  /*51e0*/  LDCU.64 UR46, c[0x0][0x888] ;  /* 0x00011100ff2e77ac */ /* 0x000e620008000a00 */
[----:B------:R-:W1:Y:S01]  /*51f0*/  LDCU.64 UR40, c[0x0][0xb28] ;  /* 0x00016500ff2877ac */ /* 0x000e620008000a00 */
[----:B------:R-:W1:Y:S01]  /*5200*/  LDCU.64 UR60, c[0x0][0x890] ;  /* 0x00011200ff3c77ac */ /* 0x000e620008000a00 */
[----:B------:R-:W1:Y:S01]  /*5210*/  LDCU.128 UR52, c[0x0][0xb10] ;  /* 0x00016200ff3477ac */ /* 0x000e620008000c00 */
[----:B------:R-:W1:Y:S02]  /*5220*/  LDCU UR56, c[0x0][0x374] ;  /* 0x00006e80ff3877ac */ /* 0x000e640008000800 */
[----:B-1234-:R-:W-:-:S07]  /*5230*/  IMAD.IADD R37, R0, 0x1, R37 ;  /* 0x0000000100257824 */ /* 0x01efce00078e0225 */
.L_x_132:
[C---:B------:R-:W-:Y:S02]  /*5240*/  LEA R3, R89.reuse, UR44, 0x3 ;  /* 0x0000002c59037c11 */ /* 0x040fe4000f8e18ff */
[----:B------:R-:W-:Y:S02]  /*5250*/  SHF.L.U32 R0, R92, 0x1f, RZ ;  /* 0x0000001f5c007819 */ /* 0x000fe400000006ff */
[----:B------:R-:W-:Y:S02]  /*5260*/  LEA R5, R89, UR44, 0x4 ;  /* 0x0000002c59057c11 */ /* 0x000fe4000f8e20ff */
[----:B-1----:R-:W1:Y:S02]  /*5270*/  SYNCS.PHASECHK.TRANS64.TRYWAIT P0, [R3+URZ+0xa0], R0 ;  /* 0x0000a000030075a7 */ /* 0x002e6400080011ff */
[----:B-1----:R-:W-:Y:S05]  /*5280*/  @!P0 BRA `(.L_x_91) ;  /* 0x0000004c00988947 */ /* 0x002fea0003800000 */
.L_x_178:
        /* <DEDUP_REMOVED lines=11> */
[----:B------:R-:W-:Y:S01]  /*5340*/  PLOP3.LUT P0, PT, PT, PT, UP1, 0x80, 0x8 ;  /* 0x000000000008781c */ /* 0x000fe20003f0f018 */
[----:B------:R-:W-:Y:S11]  /*5350*/  UP2UR UR45, UPR, URZ, 0x2 ;  /* 0x00000002ff2d7883 */ /* 0x000ff60008000000 */
[----:B------:R-:W-:Y:S01]  /*5360*/  @!UPT UIADD3 URZ, UPT, UPT, URZ, URZ, URZ ;  /* 0x000000fffffff290 */ /* 0x000fe2000fffe0ff */
[----:B-1----:R-:W-:Y:S02]  /*5370*/  @P0 SHF.R.U32.HI R0, RZ, 0x10, R5 ;  /* 0x00000010ff000819 */ /* 0x002fe40000011605 */
        /* <DEDUP_REMOVED lines=12> */
[----:B------:R-:W2:Y:S01]  /*5440*/  LDCU UR12, c[0x0][0xb20] ;  /* 0x00016400ff0c77ac */ /* 0x000ea20008000800 */
[----:B------:R-:W-:Y:S02]  /*5450*/  UIMAD.WIDE.U32 UR4, UR56, UR55, URZ ;  /* 0x00000037380472a5 */ /* 0x000fe4000f8e00ff */
[----:B------:R-:W-:Y:S02]  /*5460*/  UIMAD.WIDE.U32 UR6, UR57, UR52, URZ ;  /* 0x00000034390672a5 */ /* 0x000fe4000f8e00ff */
[----:B------:R-:W-:Y:S02]  /*5470*/  UISETP.NE.AND UP0, UPT, UR54, 0x1, UPT ;  /* 0x000000013600788c */ /* 0x000fe4000bf05270 */
[----:B------:R-:W-:Y:S02]  /*5480*/  UIMAD.WIDE.U32 UR8, UR37, UR55, URZ ;  /* 0x00000037250872a5 */ /* 0x000fe4000f8e00ff */
[----:B------:R-:W-:Y:S02]  /*5490*/  UIMAD.WIDE.U32 UR10, UR38, UR52, URZ ;  /* 0x00000034260a72a5 */ /* 0x000fe4000f8e00ff */
[----:B------:R-:W-:Y:S02]  /*54a0*/  UISETP.NE.AND UP1, UPT, UR43, 0x1, UPT ;  /* 0x000000012b00788c */ /* 0x000fe4000bf25270 */
[----:B------:R-:W-:Y:S01]  /*54b0*/  UISETP.NE.AND UP2, UPT, UR42, 0x1, UPT ;  /* 0x000000012a00788c */ /* 0x000fe2000bf45270 */
[----:B------:R-:W-:Y:S02]  /*54c0*/  UMOV UR4, UR5 ;  /* 0x0000000500047c82 */ /* 0x000fe40008000000 */
[----:B--2---:R-:W-:Y:S03]  /*54d0*/  USHF.R.U32.HI UR5, URZ, UR12, UR4 ;  /* 0x0000000cff057299 */ /* 0x004fe60008011604 */
[----:B------:R-:W-:Y:S02]  /*54e0*/  UMOV UR4, UR7 ;  /* 0x0000000700047c82 */ /* 0x000fe40008000000 */
[----:B------:R-:W-:Y:S02]  /*54f0*/  USHF.R.U32.HI UR7, URZ, UR53, UR4 ;  /* 0x00000035ff077299 */ /* 0x000fe40008011604 */
[----:B------:R-:W-:Y:S02]  /*5500*/  USEL UR4, UR56, UR5, !UP0 ;  /* 0x0000000538047287 */ /* 0x000fe4000c000000 */
[----:B------:R-:W-:Y:S01]  /*5510*/  USEL UR7, UR57, UR7, !UP1 ;  /* 0x0000000739077287 */ /* 0x000fe2000c800000 */
[----:B------:R-:W-:Y:S01]  /*5520*/  UMOV UR5, UR9 ;  /* 0x0000000900057c82 */ /* 0x000fe20008000000 */
[----:B------:R-:W-:Y:S02]  /*5530*/  UIMAD.WIDE.U32 UR8, UR4, UR40, URZ ;  /* 0x00000028040872a5 */ /* 0x000fe4000f8e00ff */
[----:B------:R-:W-:Y:S03]  /*5540*/  USHF.R.U32.HI UR6, URZ, UR12, UR5 ;  /* 0x0000000cff067299 */ /* 0x000fe60008011605 */
[----:B------:R-:W-:Y:S01]  /*5550*/  UMOV UR5, UR11 ;  /* 0x0000000b00057c82 */ /* 0x000fe20008000000 */
[----:B------:R-:W-:Y:S02]  /*5560*/  UIMAD.WIDE.U32 UR10, UR7, UR40, URZ ;  /* 0x00000028070a72a5 */ /* 0x000fe4000f8e00ff */
[----:B------:R-:W-:Y:S02]  /*5570*/  USHF.R.U32.HI UR12, URZ, UR53, UR5 ;  /* 0x00000035ff0c7299 */ /* 0x000fe40008011605 */
[----:B------:R-:W-:Y:S01]  /*5580*/  USEL UR6, UR37, UR6, !UP0 ;  /* 0x0000000625067287 */ /* 0x000fe2000c000000 */
[----:B------:R-:W-:Y:S02]  /*5590*/  UMOV UR5, UR9 ;  /* 0x0000000900057c82 */ /* 0x000fe40008000000 */
[----:B------:R-:W-:Y:S01]  /*55a0*/  UMOV UR10, UR11 ;  /* 0x0000000b000a7c82 */ /* 0x000fe20008000000 */
[----:B------:R-:W-:Y:S02]  /*55b0*/  @UP2 USHF.R.U32.HI UR4, URZ, UR41, UR5 ;  /* 0x00000029ff042299 */ /* 0x000fe40008011605 */
[----:B------:R-:W-:Y:S02]  /*55c0*/  @UP2 USHF.R.U32.HI UR7, URZ, UR41, UR10 ;  /* 0x00000029ff072299 */ /* 0x000fe4000801160a */
[----:B------:R-:W-:Y:S02]  /*55d0*/  UIMAD UR4, UR42, UR4, URZ ;  /* 0x000000042a0472a4 */ /* 0x000fe4000f8e02ff */
        /* <DEDUP_REMOVED lines=8> */
[----:B------:R-:W-:Y:S02]  /*5660*/  USEL UR11, UR6, UR4, !UP2 ;  /* 0x00000004060b7287 */ /* 0x000fe4000d000000 */
[----:B------:R-:W-:Y:S02]  /*5670*/  UIADD3 UR8, UPT, UPT, -UR5, URZ, URZ ;  /* 0x000000ff05087290 */ /* 0x000fe4000fffe1ff */
[----:B------:R-:W-:Y:S01]  /*5680*/  UIADD3 UR10, UPT, UPT, -UR11, URZ, URZ ;  /* 0x000000ff0b0a7290 */ /* 0x000fe2000fffe1ff */
[----:B------:R-:W-:Y:S01]  /*5690*/  @!UP0 UMOV UR4, UR9 ;  /* 0x0000000900048c82 */ /* 0x000fe20008000000 */
[----:B------:R-:W-:Y:S02]  /*56a0*/  UIADD3 UR9, UPT, UPT, -UR6, URZ, URZ ;  /* 0x000000ff06097290 */ /* 0x000fe4000fffe1ff */
[----:B------:R-:W-:Y:S02]  /*56b0*/  @!UP0 USHF.R.U32.HI UR4, URZ, UR41, UR4 ;  /* 0x00000029ff048299 */ /* 0x000fe40008011604 */
[----:B------:R-:W-:Y:S02]  /*56c0*/  UIMAD UR10, UR42, UR10, UR6 ;  /* 0x0000000a2a0a72a4 */ /* 0x000fe4000f8e0206 */
[----:B------:R-:W-:Y:S04]  /*56d0*/  @!UP0 USEL UR4, UR5, UR4, !UP2 ;  /* 0x0000000405048287 */ /* 0x000fe8000d000000 */
[----:B------:R-:W-:Y:S02]  /*56e0*/  @!UP0 UIMAD UR10, UR7, UR10, UR4 ;  /* 0x0000000a070a82a4 */ /* 0x000fe4000f8e0204 */
[----:B------:R-:W-:Y:S02]  /*56f0*/  @!UP0 UIADD3 UR11, UPT, UPT, UR11, -UR4, URZ ;  /* 0x800000040b0b8290 */ /* 0x000fe4000fffe0ff */
[----:B------:R-:W-:Y:S02]  /*5700*/  UIMAD UR7, UR43, UR8, UR38 ;  /* 0x000000082b0772a4 */ /* 0x000fe4000f8e0226 */
[----:B------:R-:W-:Y:S02]  /*5710*/  @!UP0 UIMAD UR6, UR11, UR42, UR5 ;  /* 0x0000002a0b0682a4 */ /* 0x000fe4000f8e0205 */
[----:B------:R-:W-:Y:S01]  /*5720*/  UIMAD UR4, UR54, UR9, UR37 ;  /* 0x00000009360472a4 */ /* 0x000fe2000f8e0225 */
[----:B------:R-:W-:Y:S02]  /*5730*/  @!UP0 UMOV UR5, UR10 ;  /* 0x0000000a00058c82 */ /* 0x000fe40008000000 */
[----:B------:R-:W-:Y:S02]  /*5740*/  UIMAD UR38, UR5, UR43, UR7 ;  /* 0x0000002b052672a4 */ /* 0x000fe4000f8e0207 */
[----:B------:R-:W-:Y:S11]  /*5750*/  UIMAD UR37, UR6, UR54, UR4 ;  /* 0x00000036062572a4 */ /* 0x000ff6000f8e0204 */
[----:B------:R-:W-:Y:S01]  /*5760*/  @!UPT UIADD3 URZ, UPT, UPT, URZ, URZ, URZ ;  /* 0x000000fffffff290 */ /* 0x000fe2000fffe0ff */
.L_x_92:
[----:B------:R-:W-:Y:S01]  /*5770*/  UISETP.NE.AND UP0, UPT, UR39, 0x1, UPT ;  /* 0x000000012700788c */ /* 0x000fe2000bf05270 */
[----:B------:R-:W-:Y:S01]  /*5780*/  IADD3 R89, PT, PT, R89, 0x1, RZ ;  /* 0x0000000159597810 */ /* 0x000fe20007ffe0ff */
[----:B------:R-:W-:Y:S02]  /*5790*/  UIADD3 UR11, UPT, UPT, UR44, 0x200, URZ ;  /* 0x000002002c0b7890 */ /* 0x000fe4000fffe0ff */
[----:B------:R-:W-:Y:S02]  /*57a0*/  USHF.L.U32 UR50, UR16, 0x6, URZ ;  /* 0x0000000610327899 */ /* 0x000fe400080006ff */
[----:B------:R-:W-:Y:S05]  /*57b0*/  USHF.L.U32 UR49, UR20, 0x8, URZ ;  /* 0x0000000814317899 */ /* 0x000fea00080006ff */
[----:B------:R-:W2:Y:S01]  /*57c0*/  @!UP0 LDCU.128 UR12, c[0x0][0xb10] ;  /* 0x00016200ff0c87ac */ /* 0x000ea20008000c00 */
[----:B------:R-:W3:Y:S01]  /*57d0*/  @!UP0 LDCU UR5, c[0x0][0xb0c] ;  /* 0x00016180ff0587ac */ /* 0x000ee20008000800 */
[----:B------:R-:W4:Y:S01]  /*57e0*/  @!UP0 LDCU UR10, c[0x0][0xb20] ;  /* 0x00016400ff0a87ac */ /* 0x000f220008000800 */
[----:B--2---:R-:W-:Y:S02]  /*57f0*/  UIMAD.WIDE.U32 UR8, UR38, UR12, URZ ;  /* 0x0000000c260872a5 */ /* 0x004fe4000f8e00ff */
[----:B------:R-:W-:Y:S02]  /*5800*/  UIMAD.WIDE.U32 UR6, UR37, UR15, URZ ;  /* 0x0000000f250672a5 */ /* 0x000fe4000f8e00ff */
[----:B------:R-:W-:Y:S03]  /*5810*/  @!UP0 UISETP.NE.AND UP1, UPT, UR14, 0x1, UPT ;  /* 0x000000010e00888c */ /* 0x000fe6000bf25270 */
[----:B------:R-:W-:Y:S01]  /*5820*/  @!UP0 UMOV UR4, UR9 ;  /* 0x0000000900048c82 */ /* 0x000fe20008000000 */
[----:B---3--:R-:W-:Y:S02]  /*5830*/  @!UP0 UISETP.NE.AND UP2, UPT, UR5, 0x1, UPT ;  /* 0x000000010500888c */ /* 0x008fe4000bf45270 */
[----:B------:R-:W-:Y:S01]  /*5840*/  @!UP0 USHF.R.U32.HI UR4, URZ, UR13, UR4 ;  /* 0x0000000dff048299 */ /* 0x000fe20008011604 */
[----:B------:R-:W-:Y:S02]  /*5850*/  @!UP0 UMOV UR6, UR7 ;  /* 0x0000000700068c82 */ /* 0x000fe40008000000 */
[----:B----4-:R-:W-:Y:S02]  /*5860*/  @!UP0 USHF.R.U32.HI UR6, URZ, UR10, UR6 ;  /* 0x0000000aff068299 */ /* 0x010fe40008011606 */
[----:B------:R-:W-:Y:S02]  /*5870*/  @!UP0 USEL UR7, UR38, UR4, !UP2 ;  /* 0x0000000426078287 */ /* 0x000fe4000d000000 */
[----:B------:R-:W-:Y:S04]  /*5880*/  @!UP0 USEL UR6, UR37, UR6, !UP1 ;  /* 0x0000000625068287 */ /* 0x000fe8000c800000 */
[----:B------:R-:W-:Y:S02]  /*5890*/  @!UP0 UIADD3 UR4, UPT, UPT, -UR7, UR6, URZ ;  /* 0x0000000607048290 */ /* 0x000fe4000fffe1ff */
[----:B------:R-:W-:Y:S02]  /*58a0*/  @!UP0 UIADD3 UR6, UPT, UPT, UR7, -UR6, URZ ;  /* 0x8000000607068290 */ /* 0x000fe4000fffe0ff */
[----:B------:R-:W-:Y:S02]  /*58b0*/  @!UP0 UIMAD UR38, UR4, UR5, UR38 ;  /* 0x00000005042682a4 */ /* 0x000fe4000f8e0226 */
[----:B------:R-:W-:Y:S02]  /*58c0*/  @!UP0 UIMAD UR37, UR6, UR14, UR37 ;  /* 0x0000000e062582a4 */ /* 0x000fe4000f8e0225 */
[----:B------:R-:W-:Y:S09]  /*58d0*/  ULOP3.LUT UP0, URZ, UR11, 0x1b0, URZ, 0xc0, !UPT ;  /* 0x000001b00bff7892 */ /* 0x000ff2000f80c0ff */
[----:B------:R-:W-:Y:S05]  /*58e0*/  BRA.U !UP0, `(.L_x_93) ;  /* 0x0000000108407547 */ /* 0x000fea000b800000 */
[----:B------:R-:W2:Y:S01]  /*58f0*/  LDCU.64 UR8, c[0x4][0x88] ;  /* 0x01001100ff0877ac */ /* 0x000ea20008000a00 */
[----:B------:R-:W-:Y:S01]  /*5900*/  MOV R3, 0x0 ;  /* 0x0000000000037802 */ /* 0x000fe20000000f00 */
[----:B------:R-:W-:Y:S02]  /*5910*/  HFMA2 R12, -RZ, RZ, 0, 5.9604644775390625e-08 ;  /* 0x00000001ff0c7431 */ /* 0x000fe400000001ff */
[----:B------:R-:W-:Y:S02]  /*5920*/  IMAD.MOV.U32 R8, RZ, RZ, 0x70 ;  /* 0x00000070ff087424 */ /* 0x000fe400078e00ff */
[----:B------:R-:W-:Y:S01]  /*5930*/  IMAD.MOV.U32 R13, RZ, RZ, RZ ;  /* 0x000000ffff0d7224 */ /* 0x000fe200078e00ff */
[----:B------:R-:W3:Y:S01]  /*5940*/  LDCU.64 UR6, c[0x4][0x90] ;  /* 0x01001200ff0677ac */ /* 0x000ee20008000a00 */
[----:B------:R-:W4:Y:S01]  /*5950*/  LDC.64 R2, c[0x4][R3] ;  /* 0x0100000003027b82 */ /* 0x000f220000000a00 */
[----:B------:R-:W1:Y:S01]  /*5960*/  LDCU.64 UR4, c[0x4][0x8] ;  /* 0x01000100ff0477ac */ /* 0x000e620008000a00 */
[----:B--2---:R-:W-:Y:S01]  /*5970*/  MOV R5, UR9 ;  /* 0x0000000900057c02 */ /* 0x004fe20008000f00 */
[----:B------:R-:W-:Y:S01]  /*5980*/  IMAD.U32 R4, RZ, RZ, UR8 ;  /* 0x00000008ff047e24 */ /* 0x000fe2000f8e00ff */
[----:B---3--:R-:W-:Y:S01]  /*5990*/  MOV R7, UR7 ;  /* 0x0000000700077c02 */ /* 0x008fe20008000f00 */
[----:B------:R-:W-:Y:S01]  /*59a0*/  IMAD.U32 R6, RZ, RZ, UR6 ;  /* 0x00000006ff067e24 */ /* 0x000fe2000f8e00ff */
[----:B-1----:R-:W-:Y:S01]  /*59b0*/  MOV R11, UR5 ;  /* 0x00000005000b7c02 */ /* 0x002fe20008000f00 */
[----:B------:R-:W-:Y:S02]  /*59c0*/  IMAD.U32 R10, RZ, RZ, UR4 ;  /* 0x00000004ff0a7e24 */ /* 0x000fe4000f8e00ff */
[----:B------:R-:W-:Y:S07]  /*59d0*/  LEPC R20, `(.L_x_93) ;  /* 0x000000001014794e */ /* 0x000fee0000000000 */
[----:B----45:R-:W-:Y:S05]  /*59e0*/  CALL.ABS.NOINC R2 ;  /* 0x0000000002007343 */ /* 0x030fea0003c00000 */
.L_x_93:
[----:B------:R-:W-:Y:S01]  /*59f0*/  LOP3.LUT P0, RZ, R96, 0x1b0, RZ, 0xc0, !PT ;  /* 0x000001b060ff7812 */ /* 0x000fe2000780c0ff */
[----:B------:R-:W-:Y:S11]  /*5a00*/  BSSY.RECONVERGENT B6, `(.L_x_94) ;  /* 0x0000013000067945 */ /* 0x000ff60003800200 */
[----:B------:R-:W-:Y:S01]  /*5a10*/  @!UPT UIADD3 URZ, UPT, UPT, URZ, URZ, URZ ;  /* 0x000000fffffff290 */ /* 0x000fe2000fffe0ff */
[----:B------:R-:W-:Y:S05]  /*5a20*/  @!P0 BRA `(.L_x_95) ;  /* 0x0000000000408947 */ /* 0x000fea0003800000 */
        /* <DEDUP_REMOVED lines=16> */
.L_x_95:
[----:B------:R-:W-:Y:S05]  /*5b30*/  BSYNC.RECONVERGENT B6 ;  /* 0x0000000000067941 */ /* 0x000fea0003800200 */
.L_x_94:
[----:B------:R-:W-:Y:S01]  /*5b40*/  R2UR UR4, R88 ;  /* 0x00000000580472ca */ /* 0x000fe200000e0000 */
[----:B------:R-:W-:Y:S01]  /*5b50*/  UISETP.NE.U32.AND UP0, UPT, UR60, URZ, UPT ;  /* 0x000000ff3c00728c */ /* 0x000fe2000bf05070 */
[----:B------:R-:W-:Y:S02]  /*5b60*/  ISETP.NE.U32.AND P4, PT, R82, RZ, PT ;  /* 0x000000ff5200720c */ /* 0x000fe40003f85070 */
[----:B------:R-:W-:Y:S01]  /*5b70*/  ISETP.NE.U32.AND P2, PT, RZ, UR46, PT ;  /* 0x0000002eff007c0c */ /* 0x000fe2000bf45070 */
[----:B------:R-:W-:Y:S01]  /*5b80*/  UISETP.NE.AND.EX UP1, UPT, UR61, URZ, UPT, UP0 ;  /* 0x000000ff3d00728c */ /* 0x000fe2000bf25300 */
[----:B------:R-:W-:Y:S01]  /*5b90*/  ISETP.NE.AND.EX P4, PT, R83, RZ, PT, P4 ;  /* 0x000000ff5300720c */ /* 0x000fe20003f85340 */
[----:B------:R-:W-:Y:S01]  /*5ba0*/  UPLOP3.LUT UP0, UPT, UPT, UPT, UPT, 0x40, 0x4 ;  /* 0x000000000004789c */ /* 0x000fe20003f0e870 */
[----:B------:R-:W-:Y:S05]  /*5bb0*/  ISETP.NE.AND.EX P2, PT, RZ, UR47, PT, P2 ;  /* 0x0000002fff007c0c */ /* 0x000fea000bf45320 */
[----:B------:R-:W-:Y:S06]  /*5bc0*/  UISETP.NE.AND UP2, UPT, UR4, URZ, UPT ;  /* 0x000000ff0400728c */ /* 0x000fec000bf45270 */
[----:B------:R-:W-:Y:S05]  /*5bd0*/  PLOP3.LUT P1, PT, PT, PT, UP2, 0x80, 0x8 ;  /* 0x000000000008781c */ /* 0x000fea0003f2f028 */
[----:B------:R-:W-:Y:S06]  /*5be0*/  @UP2 UPLOP3.LUT UP0, UPT, UPT, UPT, UP1, 0x80, 0x8 ;  /* 0x000000000008289c */ /* 0x000fec0003f0f010 */
[----:B------:R-:W-:Y:S01]  /*5bf0*/  PLOP3.LUT P0, PT, PT, PT, UP0, 0x80, 0x8 ;  /* 0x000000000008781c */ /* 0x000fe20003f0f008 */
[----:B------:R-:W-:Y:S01]  /*5c00*/  @!UPT UIADD3 URZ, UPT, UPT, URZ, URZ, URZ ;  /* 0x000000fffffff290 */ /* 0x000fe2000fffe0ff */
[----:B------:R-:W-:Y:S11]  /*5c10*/  BRA.U !UP1, `(.L_x_96) ;  /* 0x00000001093c7547 */ /* 0x000ff6000b800000 */
[----:B------:R-:W-:Y:S01]  /*5c20*/  UISETP.NE.U32.AND UP0, UPT, UR46, URZ, UPT ;  /* 0x000000ff2e00728c */ /* 0x000fe2000bf05070 */
[----:B-1----:R-:W-:Y:S01]  /*5c30*/  HFMA2 R0, -RZ, RZ, 0, 5.9604644775390625e-08 ;  /* 0x00000001ff007431 */ /* 0x002fe200000001ff */
[----:B------:R-:W1:Y:S01]  /*5c40*/  LDCU.64 UR8, c[0x0][0x358] ;  /* 0x00006b00ff0877ac */ /* 0x000e620008000a00 */
[----:B------:R-:W-:Y:S01]  /*5c50*/  IMAD.MOV.U32 R85, RZ, RZ, 0x1 ;  /* 0x00000001ff557424 */ /* 0x000fe200078e00ff */
[----:B------:R-:W-:Y:S06]  /*5c60*/  UISETP.NE.AND.EX UP0, UPT, UR47, URZ, UPT, UP0 ;  /* 0x000000ff2f00728c */ /* 0x000fec000bf05300 */
[----:B------:R-:W-:Y:S05]  /*5c70*/  PLOP3.LUT P3, PT, PT, PT, UP0, 0x80, 0x8 ;  /* 0x000000000008781c */ /* 0x000fea0003f6f008 */
[----:B------:R-:W2:Y:S01]  /*5c80*/  @UP0 LDCU.64 UR4, c[0x0][0x888] ;  /* 0x00011100ff0407ac */ /* 0x000ea20008000a00 */
[----:B------:R-:W-:Y:S07]  /*5c90*/  @UP0 UIMAD UR6, UR36, UR60, URZ ;  /* 0x0000003c240602a4 */ /* 0x000fee000f8e02ff */
[----:B------:R-:W-:Y:S01]  /*5ca0*/  @!P3 PRMT R85, R0, 0x7610, R85 ;  /* 0x000076100055b816 */ /* 0x000fe20000000055 */
[----:B--2---:R-:W-:Y:S06]  /*5cb0*/  @UP0 UIMAD.WIDE UR4, UR6, 0x4, UR4 ;  /* 0x00000004060408a5 */ /* 0x004fec000f8e0204 */
[----:B------:R-:W-:Y:S01]  /*5cc0*/  IMAD.U32 R2, RZ, RZ, UR4 ;  /* 0x00000004ff027e24 */ /* 0x000fe2000f8e00ff */
[----:B------:R-:W-:Y:S04]  /*5cd0*/  MOV R3, UR5 ;  /* 0x0000000500037c02 */ /* 0x000fe80008000f00 */
[----:B------:R-:W2:Y:S01]  /*5ce0*/  @!UP0 LDCU UR4, c[0x0][0x880] ;  /* 0x00011000ff0487ac */ /* 0x000ea20008000800 */
[----:B-1---5:R3:W5:Y:S02]  /*5cf0*/  @P3 LDG.E R41, desc[UR8][R2.64] ;  /* 0x0000000802293981 */ /* 0x022764000c1e1900 */
[----:B--23--:R-:W-:Y:S02]  /*5d00*/  @!P3 IMAD.U32 R41, RZ, RZ, UR4 ;  /* 0x00000004ff29be24 */ /* 0x00cfe4000f8e00ff */
.L_x_96:
[----:B------:R-:W-:Y:S05]  /*5d10*/  @!P4 BRA `(.L_x_97) ;  /* 0x000000000024c947 */ /* 0x000fea0003800000 */
[----:B------:R-:W-:Y:S01]  /*5d20*/  ISETP.NE.U32.AND P3, PT, R80, RZ, PT ;  /* 0x000000ff5000720c */ /* 0x000fe20003f65070 */
[----:B------:R-:W2:Y:S03]  /*5d30*/  LDCU.64 UR4, c[0x0][0x358] ;  /* 0x00006b00ff0477ac */ /* 0x000ea60008000a00 */
[----:B------:R-:W-:Y:S11]  /*5d40*/  ISETP.NE.AND.EX P3, PT, R81, RZ, PT, P3 ;  /* 0x000000ff5100720c */ /* 0x000ff60003f65330 */
[----:B------:R-:W-:Y:S02]  /*5d50*/  @!UPT UIADD3 URZ, UPT, UPT, URZ, URZ, URZ ;  /* 0x000000fffffff290 */ /* 0x000fe4000fffe0ff */
[----:B------:R-:W3:Y:S01]  /*5d60*/  @P3 LDC.64 R2, c[0x0][0x8a8] ;  /* 0x00022a00ff023b82 */ /* 0x000ee20000000a00 */
[----:B-1----:R-:W-:Y:S04]  /*5d70*/  @P3 IMAD R0, R82, UR36, RZ ;  /* 0x0000002452003c24 */ /* 0x002fe8000f8e02ff */
[----:B---3--:R-:W-:Y:S05]  /*5d80*/  @P3 IMAD.WIDE R2, R0, 0x4, R2 ;  /* 0x0000000400023825 */ /* 0x008fea00078e0202 */
[----:B--2--5:R2:W5:Y:S02]  /*5d90*/  @P3 LDG.E R38, desc[UR4][R2.64] ;  /* 0x0000000402263981 */ /* 0x024564000c1e1900 */
[----:B--2---:R-:W3:Y:S02]  /*5da0*/  @!P3 LDC R38, c[0x0][0x8a0] ;  /* 0x00022800ff26bb82 */ /* 0x004ee40000000800 */
.L_x_97:
[----:B-----5:R-:W-:Y:S01]  /*5db0*/  FSETP.NEU.AND P4, PT, R41, RZ, PT ;  /* 0x000000ff2900720b */ /* 0x020fe20003f8d000 */
[----:B------:R-:W-:Y:S01]  /*5dc0*/  BSSY B1, `(.L_x_98) ;  /* 0x0000042000017945 */ /* 0x000fe20003800000 */
[----:B------:R-:W-:Y:S01]  /*5dd0*/  SEL R6, RZ, 0xffffffff, P2 ;  /* 0xffffffffff067807 */ /* 0x000fe20001000000 */
[----:B------:R-:W-:Y:S01]  /*5de0*/  IMAD.MOV.U32 R100, RZ, RZ, 0x1 ;  /* 0x00000001ff647424 */ /* 0x000fe200078e00ff */
[----:B------:R-:W-:Y:S02]  /*5df0*/  LOP3.LUT P3, RZ, R85, 0xff, RZ, 0xc0, !PT ;  /* 0x000000ff55ff7812 */ /* 0x000fe4000786c0ff */
[----:B------:R-:W-:Y:S02]  /*5e00*/  CS2R R78, SRZ ;  /* 0x00000000004e7805 */ /* 0x000fe4000001ff00 */
[----:B------:R-:W-:Y:S02]  /*5e10*/  @P1 SEL R3, RZ, 0xffffffff, P4 ;  /* 0xffffffffff031807 */ /* 0x000fe40002000000 */
[----:B------:R-:W-:Y:S02]  /*5e20*/  CS2R R76, SRZ ;  /* 0x00000000004c7805 */ /* 0x000fe4000001ff00 */
[----:B------:R-:W-:Y:S02]  /*5e30*/  LEA R2, R93, UR44, 0x3 ;  /* 0x0000002c5d027c11 */ /* 0x000fe4000f8e18ff */
[----:B------:R-:W-:Y:S02]  /*5e40*/  CS2R R74, SRZ ;  /* 0x00000000004a7805 */ /* 0x000fe4000001ff00 */
[----:B------:R-:W-:Y:S02]  /*5e50*/  @P0 SEL R3, R6, R3, !P3 ;  /* 0x0000000306030207 */ /* 0x000fe40005800000 */
[----:B------:R-:W-:Y:S02]  /*5e60*/  CS2R R72, SRZ ;  /* 0x0000000000487805 */ /* 0x000fe4000001ff00 */
[----:B------:R-:W-:Y:S02]  /*5e70*/  LEA R71, R36, UR44, 0x3 ;  /* 0x0000002c24477c11 */ /* 0x000fe4000f8e18ff */
[----:B------:R-:W-:Y:S02]  /*5e80*/  @P1 LOP3.LUT R3, R3, 0x1, RZ, 0xc0, !PT ;  /* 0x0000000103031812 */ /* 0x000fe400078ec0ff */
[----:B------:R-:W-:Y:S02]  /*5e90*/  SHF.L.U32 R4, R94, 0x1f, RZ ;  /* 0x0000001f5e047819 */ /* 0x000fe400000006ff */
[----:B------:R-:W-:Y:S02]  /*5ea0*/  ISETP.NE.U32.OR P6, PT, R3, 0x1, !P1 ;  /* 0x000000010300780c */ /* 0x000fe40004fc5470 */
[----:B------:R-:W-:Y:S02]  /*5eb0*/  PLOP3.LUT P2, PT, PT, PT, UP1, 0x80, 0x8 ;  /* 0x000000000008781c */ /* 0x000fe40003f4f018 */
[----:B------:R-:W-:Y:S02]  /*5ec0*/  LEA.HI R39, R36, R36, RZ, 0x1 ;  /* 0x0000002424277211 */ /* 0x000fe400078f08ff */
[----:B------:R-:W-:Y:S02]  /*5ed0*/  SEL R3, RZ, 0xffffffff, P4 ;  /* 0xffffffffff037807 */ /* 0x000fe40002000000 */
[----:B------:R-:W-:Y:S01]  /*5ee0*/  P2R R102, PR, RZ, 0x40 ;  /* 0x00000040ff667803 */ /* 0x000fe20000000000 */
[C---:B-1----:R-:W-:Y:S01]  /*5ef0*/  IMAD.SHL.U32 R0, R39.reuse, 0x80, RZ ;  /* 0x0000008027007824 */ /* 0x042fe200078e00ff */
[----:B------:R-:W-:Y:S03]  /*5f00*/  LOP3.LUT R39, R39, 0xffe, RZ, 0xc0, !PT ;  /* 0x00000ffe27277812 */ /* 0x000fe600078ec0ff */
[----:B------:R-:W-:Y:S02]  /*5f10*/  @P6 SHF.L.U32 R5, R91, 0x1f, RZ ;  /* 0x0000001f5b056819 */ /* 0x000fe400000006ff */
[----:B------:R-:W-:Y:S01]  /*5f20*/  @P2 SEL R3, R6, R3, !P3 ;  /* 0x0000000306032207 */ /* 0x000fe20005800000 */
[----:B------:R-:W-:Y:S01]  /*5f30*/  IMAD.IADD R39, R36, 0x1, -R39 ;  /* 0x0000000124277824 */ /* 0x000fe200078e0a27 */
[----:B------:R-:W1:Y:S01]  /*5f40*/  @P6 SYNCS.PHASECHK.TRANS64.TRYWAIT P1, [R2+URZ+0x50], R5 ;  /* 0x00005005020065a7 */ /* 0x000e6200080211ff */
[----:B------:R-:W-:Y:S02]  /*5f50*/  LOP3.LUT R0, R0, 0xffffff00, RZ, 0xc0, !PT ;  /* 0xffffff0000007812 */ /* 0x000fe400078ec0ff */
[----:B------:R-:W-:Y:S03]  /*5f60*/  LOP3.LUT R3, R3, 0x1, RZ, 0xc0, !PT ;  /* 0x0000000103037812 */ /* 0x000fe600078ec0ff */
[----:B------:R-:W-:Y:S01]  /*5f70*/  IMAD.IADD R0, R37, 0x1, R0 ;  /* 0x0000000125007824 */ /* 0x000fe200078e0200 */
[----:B------:R-:W-:Y:S03]  /*5f80*/  ISETP.NE.U32.AND P5, PT, R3, 0x1, PT ;  /* 0x000000010300780c */ /* 0x000fe60003fa5070 */
[----:B------:R-:W-:Y:S01]  /*5f90*/  IMAD R39, R39, 0x100000, R0 ;  /* 0x0010000027277824 */ /* 0x000fe200078e0200 */
[----:B------:R-:W-:Y:S01]  /*5fa0*/  P2R R101, PR, RZ, 0x20 ;  /* 0x00000020ff657803 */ /* 0x000fe20000000000 */
[----:B------:R2:W4:Y:S01]  /*5fb0*/  SYNCS.PHASECHK.TRANS64.TRYWAIT P0, [R71+URZ+0xc0], R4 ;  /* 0x0000c004470075a7 */ /* 0x00052200080011ff */
[----:B-1----:R-:W-:Y:S01]  /*5fc0*/  @P6 SEL R100, RZ, 0x1, !P1 ;  /* 0x00000001ff646807 */ /* 0x002fe20004800000 */
[----:B--2---:R-:W-:Y:S06]  /*5fd0*/  @!P6 BRA `(.L_x_99) ;  /* 0x000000000080e947 */ /* 0x004fec0003800000 */
[----:B------:R-:W-:Y:S01]  /*5fe0*/  @P5 IMAD R6, R93, 0x1000, R84 ;  /* 0x000010005d065824 */ /* 0x000fe200078e0254 */
[----:B------:R-:W1:Y:S01]  /*5ff0*/  S2R R0, SR_CgaCtaId ;  /* 0x0000000000007919 */ /* 0x000e620000008800 */
[----:B------:R-:W-:Y:S01]  /*6000*/  ISETP.NE.AND P1, PT, R100, RZ, PT ;  /* 0x000000ff6400720c */ /* 0x000fe20003f25270 */
[----:B------:R-:W-:Y:S01]  /*6010*/  BSSY B0, `(.L_x_100) ;  /* 0x000000b000007945 */ /* 0x000fe20003800000 */
[----:B------:R-:W-:Y:S01]  /*6020*/  @P5 VIADD R5, R6, UR44 ;  /* 0x0000002c06055c36 */ /* 0x000fe20008000000 */
[----:B------:R-:W-:Y:S02]  /*6030*/  CS2R R74, SRZ ;  /* 0x00000000004a7805 */ /* 0x000fe4000001ff00 */
[----:B------:R-:W-:Y:S02]  /*6040*/  CS2R R72, SRZ ;  /* 0x0000000000487805 */ /* 0x000fe4000001ff00 */
[----:B------:R-:W-:Y:S01]  /*6050*/  CS2R R78, SRZ ;  /* 0x00000000004e7805 */ /* 0x000fe2000001ff00 */
[----:B------:R-:W-:Y:S01]  /*6060*/  @P5 IMAD R5, R95, -0x10, R5 ;  /* 0xfffffff05f055824 */ /* 0x000fe200078e0205 */
[----:B------:R-:W-:Y:S04]  /*6070*/  CS2R R76, SRZ ;  /* 0x00000000004c7805 */ /* 0x000fe8000001ff00 */
[----:B------:R-:W-:Y:S05]  /*6080*/  @P1 BRA `(.L_x_101) ;  /* 0x00000000000c1947 */ /* 0x000fea0003800000 */
[----:B------:R-:W-:Y:S04]  /*6090*/  SHF.L.U32 R3, R91, 0x1f, RZ ;  /* 0x0000001f5b037819 */ /* 0x000fe800000006ff */
[----:B------:R-:W2:Y:S02]  /*60a0*/  SYNCS.PHASECHK.TRANS64.TRYWAIT P1, [R2+URZ+0x50], R3 ;  /* 0x00005003020075a7 */ /* 0x000ea400080211ff */
[----:B--2---:R-:W-:Y:S05]  /*60b0*/  @!P1 BRA `(.L_x_102) ;  /* 0x0000004000209947 */ /* 0x004fea0003800000 */
.L_x_101:
[----:B------:R-:W-:Y:S05]  /*60c0*/  BSYNC B0 ;  /* 0x0000000000007941 */ /* 0x000fea0003800000 */
.L_x_100:
[----:B------:R-:W-:Y:S01]  /*60d0*/  ISETP.NE.AND P1, PT, R101, RZ, PT ;  /* 0x000000ff6500720c */ /* 0x000fe20003f25270 */
[----:B--2---:R-:W-:Y:S02]  /*60e0*/  VIADD R3, R2, 0x70 ;  /* 0x0000007002037836 */ /* 0x004fe40000000000 */
[----:B------:R-:W-:Y:S03]  /*60f0*/  VIADD R93, R93, 0x1 ;  /* 0x000000015d5d7836 */ /* 0x000fe60000000000 */
[----:B-1----:R-:W-:Y:S07]  /*6100*/  PRMT R0, R0, 0x654, R3 ;  /* 0x0000065400007816 */ /* 0x002fee0000000003 */
[----:B------:R1:W2:Y:S04]  /*6110*/  @P1 LDS.128 R72, [R6+UR44+0x200] ;  /* 0x0002002c06481984 */ /* 0x0002a80008000c00 */
[----:B------:R1:W1:Y:S01]  /*6120*/  @P1 LDS.128 R76, [R5+0x210] ;  /* 0x00021000054c1984 */ /* 0x0002620000000c00 */
[C---:B------:R-:W-:Y:S01]  /*6130*/  ISETP.NE.AND P1, PT, R93.reuse, 0x4, PT ;  /* 0x000000045d00780c */ /* 0x040fe20003f25270 */
[----:B------:R-:W-:Y:S01]  /*6140*/  @!PT LDS RZ, [RZ] ;  /* 0x00000000fffff984 */ /* 0x000fe20000000800 */
[----:B------:R-:W-:Y:S01]  /*6150*/  @!PT LDS RZ, [RZ] ;  /* 0x00000000fffff984 */ /* 0x000fe20000000800 */
[----:B------:R-:W-:Y:S01]  /*6160*/  @!PT LDS RZ, [RZ] ;  /* 0x00000000fffff984 */ /* 0x000fe20000000800 */
[----:B------:R-:W-:Y:S01]  /*6170*/  @!PT LDS RZ, [RZ] ;  /* 0x00000000fffff984 */ /* 0x000fe20000000800 */
[----:B------:R5:W-:Y:S06]  /*6180*/  MEMBAR.ALL.CTA ;  /* 0x0000000000007992 */ /* 0x000bec0000008000 */
[----:B-----5:R-:W5:Y:S01]  /*6190*/  FENCE.VIEW.ASYNC.S ;  /* 0x00000000000073c6 */ /* 0x020f620000000000 */
[----:B------:R-:W-:Y:S01]  /*61a0*/  SEL R93, R93, RZ, P1 ;  /* 0x000000ff5d5d7207 */ /* 0x000fe20000800000 */
[----:B-----5:R5:W-:Y:S02]  /*61b0*/  SYNCS.ARRIVE.TRANS64.RED.A1T0 RZ, [R0+URZ], RZ ;  /* 0x000000ff00ff79a7 */ /* 0x020be400081004ff */
[----:B-----5:R-:W-:Y:S04]  /*61c0*/  SEL R0, RZ, 0x1, P1 ;  /* 0x00000001ff007807 */ /* 0x020fe80000800000 */
[----:B--2---:R-:W-:Y:S02]  /*61d0*/  LOP3.LUT R91, R91, R0, RZ, 0x3c, !PT ;  /* 0x000000005b5b7212 */ /* 0x004fe400078e3cff */
.L_x_99:
[----:B------:R-:W-:Y:S05]  /*61e0*/  BSYNC B1 ;  /* 0x0000000000017941 */ /* 0x000fea0003800000 */
.L_x_98:
[----:B------:R-:W-:Y:S04]  /*61f0*/  SHF.R.U32.HI R3, RZ, 0x15, R39 ;  /* 0x00000015ff037819 */ /* 0x000fe80000011627 */
[----:B------:R-:W-:Y:S01]  /*6200*/  LOP3.LUT P1, RZ, R3, 0x3, R86, 0x48, !PT ;  /* 0x0000000303ff7812 */ /* 0x000fe20007824856 */
[----:B------:R-:W-:Y:S01]  /*6210*/  @!UPT UIADD3 URZ, UPT, UPT, URZ, URZ, URZ ;  /* 0x000000fffffff290 */ /* 0x000fe2000fffe0ff */
[----:B----4-:R-:W-:Y:S11]  /*6220*/  @P0 BRA `(.L_x_103) ;  /* 0x0000000000080947 */ /* 0x010ff60003800000 */
[----:B------:R-:W2:Y:S02]  /*6230*/  SYNCS.PHASECHK.TRANS64.TRYWAIT P0, [R71+URZ+0xc0], R4 ;  /* 0x0000c004470075a7 */ /* 0x000ea400080011ff */
[----:B--2---:R-:W-:Y:S05]  /*6240*/  @!P0 BRA `(.L_x_104) ;  /* 0x0000003c00d08947 */ /* 0x004fea0003800000 */
.L_x_103:
[----:B------:R-:W-:Y:S05]  /*6250*/  @!P1 BRA `(.L_x_105) ;  /* 0x0000000000409947 */ /* 0x000fea0003800000 */
[----:B------:R-:W1:Y:S01]  /*6260*/  LDCU.64 UR8, c[0x4][0x78] ;  /* 0x01000f00ff0877ac */ /* 0x000e620008000a00 */
[----:B------:R-:W-:Y:S01]  /*6270*/  MOV R3, 0x0 ;  /* 0x0000000000037802 */ /* 0x000fe20000000f00 */
[----:B------:R-:W-:Y:S02]  /*6280*/  HFMA2 R12, -RZ, RZ, 0, 5.9604644775390625e-08 ;  /* 0x00000001ff0c7431 */ /* 0x000fe400000001ff */
[----:B------:R-:W-:Y:S02]  /*6290*/  IMAD.MOV.U32 R8, RZ, RZ, 0x192 ;  /* 0x00000192ff087424 */ /* 0x000fe400078e00ff */
[----:B------:R-:W-:Y:S01]  /*62a0*/  IMAD.MOV.U32 R13, RZ, RZ, RZ ;  /* 0x000000ffff0d7224 */ /* 0x000fe200078e00ff */
[----:B------:R-:W4:Y:S01]  /*62b0*/  LDCU.64 UR6, c[0x4][0x80] ;  /* 0x01001000ff0677ac */ /* 0x000f220008000a00 */
[----:B------:R-:W3:Y:S01]  /*62c0*/  LDC.64 R2, c[0x4][R3] ;  /* 0x0100000003027b82 */ /* 0x000ee20000000a00 */
[----:B------:R-:W5:Y:S01]  /*62d0*/  LDCU.64 UR4, c[0x4][0x18] ;  /* 0x01000300ff0477ac */ /* 0x000f620008000a00 */
[----:B-1----:R-:W-:Y:S01]  /*62e0*/  MOV R5, UR9 ;  /* 0x0000000900057c02 */ /* 0x002fe20008000f00 */
[----:B--2---:R-:W-:Y:S01]  /*62f0*/  IMAD.U32 R4, RZ, RZ, UR8 ;  /* 0x00000008ff047e24 */ /* 0x004fe2000f8e00ff */
[----:B----4-:R-:W-:Y:S01]  /*6300*/  MOV R7, UR7 ;  /* 0x0000000700077c02 */ /* 0x010fe20008000f00 */
[----:B------:R-:W-:Y:S01]  /*6310*/  IMAD.U32 R6, RZ, RZ, UR6 ;  /* 0x00000006ff067e24 */ /* 0x000fe2000f8e00ff */
[----:B-----5:R-:W-:Y:S01]  /*6320*/  MOV R11, UR5 ;  /* 0x00000005000b7c02 */ /* 0x020fe20008000f00 */
[----:B------:R-:W-:Y:S02]  /*6330*/  IMAD.U32 R10, RZ, RZ, UR4 ;  /* 0x00000004ff0a7e24 */ /* 0x000fe4000f8e00ff */
[----:B------:R-:W-:Y:S07]  /*6340*/  LEPC R20, `(.L_x_105) ;  /* 0x000000001014794e */ /* 0x000fee0000000000 */
[----:B---3--:R-:W-:Y:S05]  /*6350*/  CALL.ABS.NOINC R2 ;  /* 0x0000000002007343 */ /* 0x008fea0003c00000 */
.L_x_105:
[-C--:B------:R-:W-:Y:S01]  /*6360*/  F2FP.F16.E4M3.UNPACK_B R42, R72.reuse ;  /* 0x00000048ff2a723e */ /* 0x080fe200020006ff */
[----:B------:R-:W-:Y:S05]  /*6370*/  WARPSYNC.ALL ;  /* 0x0000000000007948 */ /* 0x000fea0003800000 */
[----:B------:R-:W-:Y:S01]  /*6380*/  R2UR UR4, R39 ;  /* 0x00000000270472ca */ /* 0x000fe200000e0000 */
[--C-:B------:R-:W-:Y:S01]  /*6390*/  HADD2.F32 R40, -RZ, R42.reuse.H0_H0 ;  /* 0x2000002aff287230 */ /* 0x100fe20000004100 */
[----:B------:R-:W-:Y:S01]  /*63a0*/  F2FP.F16.E4M3.UNPACK_B R43, R72.H1 ;  /* 0x00000048ff2b723e */ /* 0x000fe200030006ff */
[----:B------:R-:W-:Y:S01]  /*63b0*/  HADD2.F32 R42, -RZ, R42.H1_H1 ;  /* 0x3000002aff2a7230 */ /* 0x000fe20000004100 */
[-C--:B------:R-:W-:Y:S01]  /*63c0*/  F2FP.F16.E4M3.UNPACK_B R45, R73.reuse ;  /* 0x00000049ff2d723e */ /* 0x080fe200020006ff */
[----:B------:R-:W-:Y:S01]  /*63d0*/  BSSY.RECONVERGENT B0, `(.L_x_106) ;  /* 0x0000099000007945 */ /* 0x000fe20003800200 */
[----:B------:R-:W-:Y:S01]  /*63e0*/  F2FP.F16.E4M3.UNPACK_B R47, R73.H1 ;  /* 0x00000049ff2f723e */ /* 0x000fe200030006ff */
[--C-:B------:R-:W-:Y:S01]  /*63f0*/  HADD2.F32 R44, -RZ, R43.reuse.H0_H0 ;  /* 0x2000002bff2c7230 */ /* 0x100fe20000004100 */
[-C--:B------:R-:W-:Y:S01]  /*6400*/  F2FP.F16.E4M3.UNPACK_B R49, R74.reuse ;  /* 0x0000004aff31723e */ /* 0x080fe200020006ff */
[----:B------:R-:W-:Y:S01]  /*6410*/  HADD2.F32 R46, -RZ, R43.H1_H1 ;  /* 0x3000002bff2e7230 */ /* 0x000fe20000004100 */
[----:B------:R-:W-:Y:S01]  /*6420*/  F2FP.F16.E4M3.UNPACK_B R51, R74.H1 ;  /* 0x0000004aff33723e */ /* 0x000fe200030006ff */
[--C-:B------:R-:W-:Y:S01]  /*6430*/  HADD2.F32 R43, -RZ, R45.reuse.H0_H0 ;  /* 0x2000002dff2b7230 */ /* 0x100fe20000004100 */
[-C--:B------:R-:W-:Y:S01]  /*6440*/  F2FP.F16.E4M3.UNPACK_B R53, R75.reuse ;  /* 0x0000004bff35723e */ /* 0x080fe200020006ff */
[----:B-12---:R-:W-:Y:S01]  /*6450*/  LDTM.16dp32bit_t0_t15.x32 R4, tmem[UR4] ;  /* 0x00000004000479ee */ /* 0x006fe20008a80000 */
[----:B------:R-:W3:Y:S01]  /*6460*/  LDTM.16dp32bit_t16_t31.x32 R4, tmem[UR4+0x20] ;  /* 0x00002004000479ee */ /* 0x000ee20008aa0000 */
[----:B------:R-:W-:Y:S01]  /*6470*/  IADD3 R112, PT, PT, R84, UR44, RZ ;  /* 0x0000002c54707c10 */ /* 0x000fe2000fffe0ff */
[----:B------:R-:W-:Y:S01]  /*6480*/  HADD2.F32 R48, -RZ, R45.H1_H1 ;  /* 0x3000002dff307230 */ /* 0x000fe20000004100 */
[----:B------:R-:W-:Y:S01]  /*6490*/  SHF.L.U32 R103, R90, 0x4, RZ ;  /* 0x000000045a677819 */ /* 0x000fe200000006ff */
[----:B------:R-:W-:Y:S01]  /*64a0*/  HADD2.F32 R52, -RZ, R49.H1_H1 ;  /* 0x30000031ff347230 */ /* 0x000fe20000004100 */
[----:B------:R-:W-:Y:S01]  /*64b0*/  F2FP.F16.E4M3.UNPACK_B R55, R75.H1 ;  /* 0x0000004bff37723e */ /* 0x000fe200030006ff */
[----:B------:R-:W-:Y:S01]  /*64c0*/  HADD2.F32 R56, -RZ, R53.H1_H1 ;  /* 0x30000035ff387230 */ /* 0x000fe20000004100 */
[-C--:B------:R-:W-:Y:S01]  /*64d0*/  F2FP.F16.E4M3.UNPACK_B R57, R76.reuse ;  /* 0x0000004cff39723e */ /* 0x080fe200020006ff */
[--C-:B------:R-:W-:Y:S01]  /*64e0*/  HADD2.F32 R45, -RZ, R47.reuse.H0_H0 ;  /* 0x2000002fff2d7230 */ /* 0x100fe20000004100 */
[----:B------:R-:W-:Y:S01]  /*64f0*/  F2FP.F16.E4M3.UNPACK_B R59, R76.H1 ;  /* 0x0000004cff3b723e */ /* 0x000fe200030006ff */
[----:B------:R-:W-:Y:S01]  /*6500*/  HADD2.F32 R50, -RZ, R47.H1_H1 ;  /* 0x3000002fff327230 */ /* 0x000fe20000004100 */
[-C--:B------:R-:W-:Y:S01]  /*6510*/  F2FP.F16.E4M3.UNPACK_B R61, R77.reuse ;  /* 0x0000004dff3d723e */ /* 0x080fe200020006ff */
[----:B------:R-:W-:Y:S01]  /*6520*/  HADD2.F32 R47, -RZ, R49.H0_H0 ;  /* 0x20000031ff2f7230 */ /* 0x000fe20000004100 */
[----:B------:R-:W-:Y:S01]  /*6530*/  F2FP.F16.E4M3.UNPACK_B R63, R77.H1 ;  /* 0x0000004dff3f723e */ /* 0x000fe200030006ff */
[----:B------:R-:W-:Y:S01]  /*6540*/  HADD2.F32 R60, -RZ, R57.H1_H1 ;  /* 0x30000039ff3c7230 */ /* 0x000fe20000004100 */
[-C--:B------:R-:W-:Y:S01]  /*6550*/  F2FP.F16.E4M3.UNPACK_B R65, R78.reuse ;  /* 0x0000004eff41723e */ /* 0x080fe200020006ff */
[----:B------:R-:W-:Y:S01]  /*6560*/  HADD2.F32 R64, -RZ, R61.H1_H1 ;  /* 0x3000003dff407230 */ /* 0x000fe20000004100 */
[----:B------:R-:W-:Y:S01]  /*6570*/  F2FP.F16.E4M3.UNPACK_B R67, R78.H1 ;  /* 0x0000004eff43723e */ /* 0x000fe200030006ff */
[----:B------:R-:W-:Y:S01]  /*6580*/  HADD2.F32 R49, -RZ, R51.H0_H0 ;  /* 0x20000033ff317230 */ /* 0x000fe20000004100 */
[----:B------:R-:W-:Y:S01]  /*6590*/  ISETP.NE.AND P0, PT, R97, RZ, PT ;  /* 0x000000ff6100720c */ /* 0x000fe20003f05270 */
[----:B------:R-:W-:Y:S01]  /*65a0*/  HADD2.F32 R68, -RZ, R65.H1_H1 ;  /* 0x30000041ff447230 */ /* 0x000fe20000004100 */
[----:B------:R-:W-:Y:S01]  /*65b0*/  ISETP.NE.AND P6, PT, R102, RZ, PT ;  /* 0x000000ff6600720c */ /* 0x000fe20003fc5270 */
[----:B------:R-:W-:Y:S02]  /*65c0*/  HADD2.F32 R54, -RZ, R51.H1_H1 ;  /* 0x30000033ff367230 */ /* 0x000fe40000004100 */
[C---:B---3--:R-:W-:Y:S01]  /*65d0*/  FMUL R0, R38.reuse, R4 ;  /* 0x0000000426007220 */ /* 0x048fe20000400000 */
[C---:B------:R-:W-:Y:S01]  /*65e0*/  FMUL R2, R38.reuse, R5 ;  /* 0x0000000526027220 */ /* 0x040fe20000400000 */
[C---:B------:R-:W-:Y:S01]  /*65f0*/  FMUL R4, R38.reuse, R8 ;  /* 0x0000000826047220 */ /* 0x040fe20000400000 */
[C---:B------:R-:W-:Y:S01]  /*6600*/  FMUL R5, R38.reuse, R9 ;  /* 0x0000000926057220 */ /* 0x040fe20000400000 */
[C---:B------:R-:W-:Y:S01]  /*6610*/  FFMA R0, R41.reuse, R40, R0 ;  /* 0x0000002829007223 */ /* 0x040fe20000000000 */
[C---:B------:R-:W-:Y:S01]  /*6620*/  FFMA R2, R41.reuse, R42, R2 ;  /* 0x0000002a29027223 */ /* 0x040fe20000000002 */
[C---:B------:R-:W-:Y:S01]  /*6630*/  FMUL R8, R38.reuse, R12 ;  /* 0x0000000c26087220 */ /* 0x040fe20000400000 */
[C---:B------:R-:W-:Y:S01]  /*6640*/  FMUL R9, R38.reuse, R13 ;  /* 0x0000000d26097220 */ /* 0x040fe20000400000 */
[----:B------:R-:W-:Y:S02]  /*6650*/  HADD2.F32 R51, -RZ, R53.H0_H0 ;  /* 0x20000035ff337230 */ /* 0x000fe40000004100 */
[C---:B------:R-:W-:Y:S01]  /*6660*/  FMUL R12, R38.reuse, R16 ;  /* 0x00000010260c7220 */ /* 0x040fe20000400000 */
        /* <DEDUP_REMOVED lines=13> */
[C---:B------:R-:W-:Y:S01]  /*6740*/  FFMA R3, R41.reuse, R44, R3 ;  /* 0x0000002c29037223 */ /* 0x040fe20000000003 */
[----:B------:R-:W-:Y:S01]  /*6750*/  F2FP.F16.E4M3.UNPACK_B R40, R79 ;  /* 0x0000004fff28723e */ /* 0x000fe200020006ff */
[C---:B------:R-:W-:Y:S01]  /*6760*/  FFMA R7, R41.reuse, R46, R7 ;  /* 0x0000002e29077223 */ /* 0x040fe20000000007 */
[C---:B------:R-:W-:Y:S01]  /*6770*/  FFMA R4, R41.reuse, R43, R4 ;  /* 0x0000002b29047223 */ /* 0x040fe20000000004 */
[----:B------:R-:W-:Y:S01]  /*6780*/  F2FP.F16.E4M3.UNPACK_B R42, R79.H1 ;  /* 0x0000004fff2a723e */ /* 0x000fe200030006ff */
[C---:B------:R-:W-:Y:S01]  /*6790*/  FFMA R5, R41.reuse, R48, R5 ;  /* 0x0000003029057223 */ /* 0x040fe20000000005 */
[----:B------:R-:W-:Y:S01]  /*67a0*/  FFMA R6, R41, R45, R6 ;  /* 0x0000002d29067223 */ /* 0x000fe20000000006 */
[----:B------:R-:W-:Y:S01]  /*67b0*/  F2FP.SATFINITE.E4M3.F32.PACK_AB_MERGE_C R99, R7, R3, RZ ;  /* 0x000000030763723e */ /* 0x000fe200048070ff */
[C---:B------:R-:W-:Y:S01]  /*67c0*/  FFMA R11, R41.reuse, R50, R11 ;  /* 0x00000032290b7223 */ /* 0x040fe2000000000b */
[C---:B------:R-:W-:Y:S01]  /*67d0*/  FFMA R8, R41.reuse, R47, R8 ;  /* 0x0000002f29087223 */ /* 0x040fe20000000008 */
[----:B------:R-:W-:Y:S01]  /*67e0*/  FMUL R10, R38, R14 ;  /* 0x0000000e260a7220 */ /* 0x000fe20000400000 */
[----:B------:R-:W-:Y:S01]  /*67f0*/  F2FP.SATFINITE.E4M3.F32.PACK_AB_MERGE_C R104, R2, R0, R99 ;  /* 0x000000000268723e */ /* 0x000fe20004807063 */
[----:B------:R-:W-:Y:S01]  /*6800*/  FFMA R9, R41, R52, R9 ;  /* 0x0000003429097223 */ /* 0x000fe20000000009 */
[----:B------:R-:W-:Y:S01]  /*6810*/  F2FP.SATFINITE.E4M3.F32.PACK_AB_MERGE_C R105, R11, R6, RZ ;  /* 0x000000060b69723e */ /* 0x000fe200048070ff */
[----:B------:R-:W-:Y:S01]  /*6820*/  FFMA R10, R41, R49, R10 ;  /* 0x00000031290a7223 */ /* 0x000fe2000000000a */
[----:B------:R-:W-:Y:S01]  /*6830*/  IADD3 R99, PT, PT, R112, R103, RZ ;  /* 0x0000006770637210 */ /* 0x000fe20007ffe0ff */
[C---:B------:R-:W-:Y:S01]  /*6840*/  FMUL R15, R38.reuse, R15 ;  /* 0x0000000f260f7220 */ /* 0x040fe20000400000 */
[--C-:B------:R-:W-:Y:S01]  /*6850*/  HADD2.F32 R53, -RZ, R55.reuse.H0_H0 ;  /* 0x20000037ff357230 */ /* 0x100fe20000004100 */
[----:B------:R-:W-:Y:S01]  /*6860*/  F2FP.SATFINITE.E4M3.F32.PACK_AB_MERGE_C R105, R5, R4, R105 ;  /* 0x000000040569723e */ /* 0x000fe20004807069 */
[----:B------:R-:W-:Y:S02]  /*6870*/  HADD2.F32 R58, -RZ, R55.H1_H1 ;  /* 0x30000037ff3a7230 */ /* 0x000fe40000004100 */
[C---:B------:R-:W-:Y:S01]  /*6880*/  FFMA R15, R41.reuse, R54, R15 ;  /* 0x00000036290f7223 */ /* 0x040fe2000000000f */
[C---:B------:R-:W-:Y:S01]  /*6890*/  FFMA R12, R41.reuse, R51, R12 ;  /* 0x00000033290c7223 */ /* 0x040fe2000000000c */
[C---:B------:R-:W-:Y:S01]  /*68a0*/  FFMA R13, R41.reuse, R56, R13 ;  /* 0x00000038290d7223 */ /* 0x040fe2000000000d */
[----:B------:R-:W-:Y:S02]  /*68b0*/  HADD2.F32 R55, -RZ, R57.H0_H0 ;  /* 0x20000039ff377230 */ /* 0x000fe40000004100 */
[C---:B------:R-:W-:Y:S01]  /*68c0*/  FMUL R14, R38.reuse, R18 ;  /* 0x00000012260e7220 */ /* 0x040fe20000400000 */
[C---:B------:R-:W-:Y:S01]  /*68d0*/  FMUL R19, R38.reuse, R19 ;  /* 0x0000001326137220 */ /* 0x040fe20000400000 */
[--C-:B------:R-:W-:Y:S02]  /*68e0*/  HADD2.F32 R57, -RZ, R59.reuse.H0_H0 ;  /* 0x2000003bff397230 */ /* 0x100fe40000004100 */
[C---:B------:R-:W-:Y:S01]  /*68f0*/  FMUL R18, R38.reuse, R22 ;  /* 0x0000001626127220 */ /* 0x040fe20000400000 */
[C---:B------:R-:W-:Y:S01]  /*6900*/  FFMA R14, R41.reuse, R53, R14 ;  /* 0x00000035290e7223 */ /* 0x040fe2000000000e */
[----:B------:R-:W-:Y:S02]  /*6910*/  HADD2.F32 R62, -RZ, R59.H1_H1 ;  /* 0x3000003bff3e7230 */ /* 0x000fe40000004100 */
[C---:B------:R-:W-:Y:S01]  /*6920*/  FFMA R19, R41.reuse, R58, R19 ;  /* 0x0000003a29137223 */ /* 0x040fe20000000013 */
[----:B------:R-:W-:Y:S02]  /*6930*/  HADD2.F32 R59, -RZ, R61.H0_H0 ;  /* 0x2000003dff3b7230 */ /* 0x000fe40000004100 */
[C---:B------:R-:W-:Y:S01]  /*6940*/  FMUL R23, R38.reuse, R23 ;  /* 0x0000001726177220 */ /* 0x040fe20000400000 */
[C---:B------:R-:W-:Y:S01]  /*6950*/  FFMA R16, R41.reuse, R55, R16 ;  /* 0x0000003729107223 */ /* 0x040fe20000000010 */
[C---:B------:R-:W-:Y:S01]  /*6960*/  FFMA R17, R41.reuse, R60, R17 ;  /* 0x0000003c29117223 */ /* 0x040fe20000000011 */
[--C-:B------:R-:W-:Y:S02]  /*6970*/  HADD2.F32 R61, -RZ, R63.reuse.H0_H0 ;  /* 0x2000003fff3d7230 */ /* 0x100fe40000004100 */
[C---:B------:R-:W-:Y:S01]  /*6980*/  FFMA R18, R41.reuse, R57, R18 ;  /* 0x0000003929127223 */ /* 0x040fe20000000012 */
[----:B------:R-:W-:Y:S02]  /*6990*/  HADD2.F32 R66, -RZ, R63.H1_H1 ;  /* 0x3000003fff427230 */ /* 0x000fe40000004100 */
[C---:B------:R-:W-:Y:S01]  /*69a0*/  FMUL R22, R38.reuse, R26 ;  /* 0x0000001a26167220 */ /* 0x040fe20000400000 */
[----:B------:R-:W-:Y:S02]  /*69b0*/  HADD2.F32 R63, -RZ, R65.H0_H0 ;  /* 0x20000041ff3f7230 */ /* 0x000fe40000004100 */
[C---:B------:R-:W-:Y:S01]  /*69c0*/  FFMA R23, R41.reuse, R62, R23 ;  /* 0x0000003e29177223 */ /* 0x040fe20000000017 */
[C---:B------:R-:W-:Y:S01]  /*69d0*/  FMUL R27, R38.reuse, R27 ;  /* 0x0000001b261b7220 */ /* 0x040fe20000400000 */
[C---:B------:R-:W-:Y:S01]  /*69e0*/  FFMA R20, R41.reuse, R59, R20 ;  /* 0x0000003b29147223 */ /* 0x040fe20000000014 */
[C---:B------:R-:W-:Y:S01]  /*69f0*/  FFMA R21, R41.reuse, R64, R21 ;  /* 0x0000004029157223 */ /* 0x040fe20000000015 */
[--C-:B------:R-:W-:Y:S02]  /*6a00*/  HADD2.F32 R65, -RZ, R67.reuse.H0_H0 ;  /* 0x20000043ff417230 */ /* 0x100fe40000004100 */
[C---:B------:R-:W-:Y:S01]  /*6a10*/  FFMA R22, R41.reuse, R61, R22 ;  /* 0x0000003d29167223 */ /* 0x040fe20000000016 */
[----:B------:R-:W-:Y:S02]  /*6a20*/  HADD2.F32 R70, -RZ, R67.H1_H1 ;  /* 0x30000043ff467230 */ /* 0x000fe40000004100 */
[C---:B------:R-:W-:Y:S01]  /*6a30*/  FMUL R26, R38.reuse, R30 ;  /* 0x0000001e261a7220 */ /* 0x040fe20000400000 */
[--C-:B------:R-:W-:Y:S02]  /*6a40*/  HADD2.F32 R67, -RZ, R40.reuse.H0_H0 ;  /* 0x20000028ff437230 */ /* 0x100fe40000004100 */
[C---:B------:R-:W-:Y:S01]  /*6a50*/  FFMA R27, R41.reuse, R66, R27 ;  /* 0x00000042291b7223 */ /* 0x040fe2000000001b */
[C---:B------:R-:W-:Y:S01]  /*6a60*/  FMUL R31, R38.reuse, R31 ;  /* 0x0000001f261f7220 */ /* 0x040fe20000400000 */
[C---:B------:R-:W-:Y:S01]  /*6a70*/  FFMA R24, R41.reuse, R63, R24 ;  /* 0x0000003f29187223 */ /* 0x040fe20000000018 */
[----:B------:R-:W-:Y:S02]  /*6a80*/  HADD2.F32 R40, -RZ, R40.H1_H1 ;  /* 0x30000028ff287230 */ /* 0x000fe40000004100 */
[C---:B------:R-:W-:Y:S01]  /*6a90*/  FFMA R25, R41.reuse, R68, R25 ;  /* 0x0000004429197223 */ /* 0x040fe20000000019 */
[--C-:B------:R-:W-:Y:S02]  /*6aa0*/  HADD2.F32 R69, -RZ, R42.reuse.H0_H0 ;  /* 0x2000002aff457230 */ /* 0x100fe40000004100 */
[C---:B------:R-:W-:Y:S01]  /*6ab0*/  FFMA R26, R41.reuse, R65, R26 ;  /* 0x00000041291a7223 */ /* 0x040fe2000000001a */
[----:B------:R-:W-:Y:S02]  /*6ac0*/  HADD2.F32 R42, -RZ, R42.H1_H1 ;  /* 0x3000002aff2a7230 */ /* 0x000fe40000004100 */
[C---:B------:R-:W-:Y:S01]  /*6ad0*/  FMUL R30, R38.reuse, R34 ;  /* 0x00000022261e7220 */ /* 0x040fe20000400000 */
[----:B------:R-:W-:Y:S01]  /*6ae0*/  FFMA R31, R41, R70, R31 ;  /* 0x00000046291f7223 */ /* 0x000fe2000000001f */
[----:B------:R-:W-:Y:S01]  /*6af0*/  FMUL R35, R38, R35 ;  /* 0x0000002326237220 */ /* 0x000fe20000400000 */
[----:B------:R-:W-:Y:S01]  /*6b00*/  F2FP.SATFINITE.E4M3.F32.PACK_AB_MERGE_C R106, R15, R10, RZ ;  /* 0x0000000a0f6a723e */ /* 0x000fe200048070ff */
[----:B------:R-:W-:Y:S01]  /*6b10*/  FFMA R28, R41, R67, R28 ;  /* 0x00000043291c7223 */ /* 0x000fe2000000001c */
[----:B------:R-:W-:Y:S01]  /*6b20*/  F2FP.SATFINITE.E4M3.F32.PACK_AB_MERGE_C R107, R19, R14, RZ ;  /* 0x0000000e136b723e */ /* 0x000fe200048070ff */
[C---:B------:R-:W-:Y:S01]  /*6b30*/  FFMA R29, R41.reuse, R40, R29 ;  /* 0x00000028291d7223 */ /* 0x040fe2000000001d */
[C---:B------:R-:W-:Y:S01]  /*6b40*/  FFMA R30, R41.reuse, R69, R30 ;  /* 0x00000045291e7223 */ /* 0x040fe2000000001e */
[----:B------:R-:W-:Y:S01]  /*6b50*/  FFMA R35, R41, R42, R35 ;  /* 0x0000002a29237223 */ /* 0x000fe20000000023 */
[----:B------:R-:W-:Y:S02]  /*6b60*/  F2FP.SATFINITE.E4M3.F32.PACK_AB_MERGE_C R106, R9, R8, R106 ;  /* 0x00000008096a723e */ /* 0x000fe4000480706a */
[----:B------:R-:W-:Y:S02]  /*6b70*/  F2FP.SATFINITE.E4M3.F32.PACK_AB_MERGE_C R107, R13, R12, R107 ;  /* 0x0000000c0d6b723e */ /* 0x000fe4000480706b */
[----:B------:R-:W-:Y:S02]  /*6b80*/  F2FP.SATFINITE.E4M3.F32.PACK_AB_MERGE_C R108, R23, R18, RZ ;  /* 0x00000012176c723e */ /* 0x000fe400048070ff */
[----:B------:R-:W-:Y:S01]  /*6b90*/  F2FP.SATFINITE.E4M3.F32.PACK_AB_MERGE_C R109, R27, R22, RZ ;  /* 0x000000161b6d723e */ /* 0x000fe200048070ff */
[----:B------:R1:W-:Y:S01]  /*6ba0*/  STS.128 [R84+UR44+0x4200], R104 ;  /* 0x0042006854007988 */ /* 0x0003e20008000c2c */
[----:B------:R-:W-:Y:S02]  /*6bb0*/  F2FP.SATFINITE.E4M3.F32.PACK_AB_MERGE_C R113, R31, R26, RZ ;  /* 0x0000001a1f71723e */ /* 0x000fe400048070ff */
[----:B------:R-:W-:Y:S02]  /*6bc0*/  F2FP.SATFINITE.E4M3.F32.PACK_AB_MERGE_C R114, R35, R30, RZ ;  /* 0x0000001e2372723e */ /* 0x000fe400048070ff */
[----:B------:R-:W-:Y:S02]  /*6bd0*/  F2FP.SATFINITE.E4M3.F32.PACK_AB_MERGE_C R108, R17, R16, R108 ;  /* 0x00000010116c723e */ /* 0x000fe4000480706c */
[----:B------:R-:W-:Y:S02]  /*6be0*/  F2FP.SATFINITE.E4M3.F32.PACK_AB_MERGE_C R109, R21, R20, R109 ;  /* 0x00000014156d723e */ /* 0x000fe4000480706d */
[----:B------:R-:W-:Y:S02]  /*6bf0*/  F2FP.SATFINITE.E4M3.F32.PACK_AB_MERGE_C R110, R25, R24, R113 ;  /* 0x00000018196e723e */ /* 0x000fe40004807071 */
[----:B------:R-:W-:Y:S02]  /*6c00*/  F2FP.SATFINITE.E4M3.F32.PACK_AB_MERGE_C R111, R29, R28, R114 ;  /* 0x0000001c1d6f723e */ /* 0x000fe40004807072 */
[----:B------:R-:W-:Y:S02]  /*6c10*/  LEA R112, R93, UR44, 0x3 ;  /* 0x0000002c5d707c11 */ /* 0x000fe4000f8e18ff */
[----:B------:R-:W-:Y:S01]  /*6c20*/  @P6 SHF.L.U32 R113, R91, 0x1f, RZ ;  /* 0x0000001f5b716819 */ /* 0x000fe200000006ff */
[----:B------:R1:W-:Y:S01]  /*6c30*/  STS.128 [R99+0x4210], R108 ;  /* 0x0042106c63007388 */ /* 0x0003e20000000c00 */
[----:B------:R-:W-:Y:S01]  /*6c40*/  @!PT LDS RZ, [RZ] ;  /* 0x00000000fffff984 */ /* 0x000fe20000000800 */
[----:B------:R-:W-:Y:S01]  /*6c50*/  @!PT LDS RZ, [RZ] ;  /* 0x00000000fffff984 */ /* 0x000fe20000000800 */
[----:B------:R-:W-:Y:S01]  /*6c60*/  @!PT LDS RZ, [RZ] ;  /* 0x00000000fffff984 */ /* 0x000fe20000000800 */
[----:B------:R-:W-:Y:S01]  /*6c70*/  @!PT LDS RZ, [RZ] ;  /* 0x00000000fffff984 */ /* 0x000fe20000000800 */
[----:B------:R2:W-:Y:S07]  /*6c80*/  MEMBAR.ALL.CTA ;  /* 0x0000000000007992 */ /* 0x0005ee0000008000 */
[----:B--2---:R-:W2:Y:S02]  /*6c90*/  FENCE.VIEW.ASYNC.S ;  /* 0x00000000000073c6 */ /* 0x004ea40000000000 */
[----:B--2---:R-:W-:Y:S06]  /*6ca0*/  BAR.SYNC.DEFER_BLOCKING 0x1, 0x80 ;  /* 0x0042000000007b1d */ /* 0x004fec0000010000 */
[----:B------:R-:W-:Y:S05]  /*6cb0*/  @P0 BRA `(.L_x_107) ;  /* 0x0000000000280947 */ /* 0x000fea0003800000 */
[----:B------:R-:W-:Y:S01]  /*6cc0*/  UIADD3 UR4, UPT, UPT, UR44, 0x4200, URZ ;  /* 0x000042002c047890 */ /* 0x000fe2000fffe0ff */
[----:B------:R-:W-:Y:S05]  /*6cd0*/  UMOV UR51, UR36 ;  /* 0x0000002400337c82 */ /* 0x000fea0008000000 */
[----:B------:R-:W-:Y:S01]  /*6ce0*/  MOV R96, UR4 ;  /* 0x0000000400607c02 */ /* 0x000fe20008000f00 */
[----:B------:R-:W-:Y:S03]  /*6cf0*/  UIADD3 UR4, UP0, UPT, UR62, 0x680, URZ ;  /* 0x000006803e047890 */ /* 0x000fe6000ff1e0ff */
[----:B------:R-:W-:Y:S01]  /*6d00*/  R2UR UR48, R96 ;  /* 0x00000000603072ca */ /* 0x000fe200000e0000 */
[----:B------:R-:W-:Y:S11]  /*6d10*/  UIADD3.X UR5, UPT, UPT, URZ, UR63, URZ, UP0, !UPT ;  /* 0x0000003fff057290 */ /* 0x000ff600087fe4ff */
[----:B------:R-:W-:Y:S01]  /*6d20*/  @!UPT UIADD3 URZ, UPT, UPT, URZ, URZ, URZ ;  /* 0x000000fffffff290 */ /* 0x000fe2000fffe0ff */
[----:B------:R2:W-:Y:S01]  /*6d30*/  UTMASTG.3D [UR48], [UR4] ;  /* 0x00000030040073b5 */ /* 0x0005e20008010000 */
[----:B------:R0:W-:Y:S01]  /*6d40*/  UTMACMDFLUSH ;  /* 0x00000000000079b7 */ /* 0x0001e20000000000 */
[----:B--2---:R-:W-:Y:S04]  /*6d50*/  DEPBAR.LE SB0, 0x1 ;  /* 0x000080400000791a */ /* 0x004fe80000000000 */
.L_x_107:
[----:B------:R-:W-:Y:S05]  /*6d60*/  BSYNC.RECONVERGENT B0 ;  /* 0x0000000000007941 */ /* 0x000fea0003800200 */
.L_x_106:
[----:B------:R-:W-:Y:S06]  /*6d70*/  BAR.SYNC.DEFER_BLOCKING 0x1, 0x80 ;  /* 0x0042000000007b1d */ /* 0x000fec0000010000 */
[----:B------:R-:W2:Y:S01]  /*6d80*/  @P6 SYNCS.PHASECHK.TRANS64.TRYWAIT P0, [R112+URZ+0x50], R113 ;  /* 0x00005071700065a7 */ /* 0x000ea200080011ff */
[----:B------:R-:W-:Y:S01]  /*6d90*/  BSSY B1, `(.L_x_108) ;  /* 0x0000020000017945 */ /* 0x000fe20003800000 */
[----:B--2---:R-:W-:Y:S03]  /*6da0*/  @P6 SEL R100, RZ, 0x1, !P0 ;  /* 0x00000001ff646807 */ /* 0x004fe60004000000 */
[----:B------:R-:W-:Y:S05]  /*6db0*/  @!P6 BRA `(.L_x_109) ;  /* 0x000000000074e947 */ /* 0x000fea0003800000 */
[----:B------:R-:W-:Y:S01]  /*6dc0*/  ISETP.NE.AND P1, PT, R101, RZ, PT ;  /* 0x000000ff6500720c */ /* 0x000fe20003f25270 */
[----:B------:R-:W2:Y:S01]  /*6dd0*/  S2R R0, SR_CgaCtaId ;  /* 0x0000000000007919 */ /* 0x000ea20000008800 */
[----:B------:R-:W-:Y:S01]  /*6de0*/  ISETP.NE.AND P0, PT, R100, RZ, PT ;  /* 0x000000ff6400720c */ /* 0x000fe20003f05270 */
[----:B------:R-:W-:Y:S10]  /*6df0*/  BSSY B0, `(.L_x_110) ;  /* 0x0000008000007945 */ /* 0x000ff40003800000 */
[----:B------:R-:W-:Y:S05]  /*6e00*/  @P1 IMAD R2, R93, 0x1000, R84 ;  /* 0x000010005d021824 */ /* 0x000fea00078e0254 */
[----:B------:R-:W-:Y:S05]  /*6e10*/  @P1 IADD3 R4, PT, PT, R2, UR44, RZ ;  /* 0x0000002c02041c10 */ /* 0x000fea000fffe0ff */
[----:B------:R-:W-:Y:S01]  /*6e20*/  @P1 IMAD.IADD R4, R4, 0x1, R103 ;  /* 0x0000000104041824 */ /* 0x000fe200078e0267 */
[----:B------:R-:W-:Y:S06]  /*6e30*/  @P0 BRA `(.L_x_111) ;  /* 0x00000000000c0947 */ /* 0x000fec0003800000 */
[----:B------:R-:W-:Y:S04]  /*6e40*/  SHF.L.U32 R3, R91, 0x1f, RZ ;  /* 0x0000001f5b037819 */ /* 0x000fe800000006ff */
[----:B------:R-:W3:Y:S02]  /*6e50*/  SYNCS.PHASECHK.TRANS64.TRYWAIT P0, [R112+URZ+0x50], R3 ;  /* 0x00005003700075a7 */ /* 0x000ee400080011ff */
[----:B---3--:R-:W-:Y:S05]  /*6e60*/  @!P0 BRA `(.L_x_112) ;  /* 0x0000003000dc8947 */ /* 0x008fea0003800000 */
.L_x_111:
[----:B------:R-:W-:Y:S05]  /*6e70*/  BSYNC B0 ;  /* 0x0000000000007941 */ /* 0x000fea0003800000 */
.L_x_110:
[----:B------:R-:W-:Y:S01]  /*6e80*/  ISETP.NE.AND P0, PT, R101, RZ, PT ;  /* 0x000000ff6500720c */ /* 0x000fe20003f05270 */
[----:B---3--:R-:W-:Y:S02]  /*6e90*/  VIADD R3, R112, 0x70 ;  /* 0x0000007070037836 */ /* 0x008fe40000000000 */
[----:B------:R-:W-:Y:S03]  /*6ea0*/  VIADD R93, R93, 0x1 ;  /* 0x000000015d5d7836 */ /* 0x000fe60000000000 */
[----:B--2---:R-:W-:Y:S07]  /*6eb0*/  PRMT R0, R0, 0x654, R3 ;  /* 0x0000065400007816 */ /* 0x004fee0000000003 */
[----:B------:R2:W3:Y:S04]  /*6ec0*/  @P0 LDS.128 R72, [R2+UR44+0x200] ;  /* 0x0002002c02480984 */ /* 0x0004e80008000c00 */
[----:B------:R2:W4:Y:S01]  /*6ed0*/  @P0 LDS.128 R76, [R4+0x210] ;  /* 0x00021000044c0984 */ /* 0x0005220000000c00 */
        /* <DEDUP_REMOVED lines=10> */
[----:B--23--:R-:W-:Y:S02]  /*6f80*/  LOP3.LUT R91, R91, R0, RZ, 0x3c, !PT ;  /* 0x000000005b5b7212 */ /* 0x00cfe400078e3cff */
.L_x_109:
[----:B------:R-:W-:Y:S05]  /*6f90*/  BSYNC B1 ;  /* 0x0000000000017941 */ /* 0x000fea0003800000 */
.L_x_108:
[----:B------:R-:W-:Y:S05]  /*6fa0*/  VIADD R3, R39, 0x40 ;  /* 0x0000004027037836 */ /* 0x000fea0000000000 */
[----:B------:R-:W-:Y:S04]  /*6fb0*/  SHF.R.U32.HI R3, RZ, 0x15, R3 ;  /* 0x00000015ff037819 */ /* 0x000fe80000011603 */
[----:B------:R-:W-:Y:S11]  /*6fc0*/  LOP3.LUT P0, RZ, R3, 0x3, R86, 0x48, !PT ;  /* 0x0000000303ff7812 */ /* 0x000ff60007804856 */
[----:B------:R-:W-:Y:S02]  /*6fd0*/  @!UPT UIADD3 URZ, UPT, UPT, URZ, URZ, URZ ;  /* 0x000000fffffff290 */ /* 0x000fe4000fffe0ff */
[----:B------:R-:W-:Y:S05]  /*6fe0*/  @!P0 BRA `(.L_x_113) ;  /* 0x0000000000408947 */ /* 0x000fea0003800000 */
[----:B------:R-:W2:Y:S01]  /*6ff0*/  LDCU.64 UR8, c[0x4][0x78] ;  /* 0x01000f00ff0877ac */ /* 0x000ea20008000a00 */
[----:B------:R-:W-:Y:S01]  /*7000*/  MOV R3, 0x0 ;  /* 0x0000000000037802 */ /* 0x000fe20000000f00 */
[----:B------:R-:W-:Y:S02]  /*7010*/  HFMA2 R12, -RZ, RZ, 0, 5.9604644775390625e-08 ;  /* 0x00000001ff0c7431 */ /* 0x000fe400000001ff */
[----:B------:R-:W-:Y:S02]  /*7020*/  IMAD.MOV.U32 R8, RZ, RZ, 0x192 ;  /* 0x00000192ff087424 */ /* 0x000fe400078e00ff */
[----:B------:R-:W-:Y:S01]  /*7030*/  IMAD.MOV.U32 R13, RZ, RZ, RZ ;  /* 0x000000ffff0d7224 */ /* 0x000fe200078e00ff */
[----:B------:R-:W3:Y:S01]  /*7040*/  LDCU.64 UR6, c[0x4][0x80] ;  /* 0x01001000ff0677ac */ /* 0x000ee20008000a00 */
[----:B------:R-:W1:Y:S01]  /*7050*/  LDC.64 R2, c[0x4][R3] ;  /* 0x0100000003027b82 */ /* 0x000e620000000a00 */
[----:B------:R-:W5:Y:S01]  /*7060*/  LDCU.64 UR4, c[0x4][0x18] ;  /* 0x01000300ff0477ac */ /* 0x000f620008000a00 */
[----:B--2---:R-:W-:Y:S01]  /*7070*/  MOV R5, UR9 ;  /* 0x0000000900057c02 */ /* 0x004fe20008000f00 */
[----:B------:R-:W-:Y:S01]  /*7080*/  IMAD.U32 R4, RZ, RZ, UR8 ;  /* 0x00000008ff047e24 */ /* 0x000fe2000f8e00ff */
[----:B---3--:R-:W-:Y:S01]  /*7090*/  MOV R7, UR7 ;  /* 0x0000000700077c02 */ /* 0x008fe20008000f00 */
[----:B------:R-:W-:Y:S01]  /*70a0*/  IMAD.U32 R6, RZ, RZ, UR6 ;  /* 0x00000006ff067e24 */ /* 0x000fe2000f8e00ff */
[----:B-----5:R-:W-:Y:S01]  /*70b0*/  MOV R11, UR5 ;  /* 0x00000005000b7c02 */ /* 0x020fe20008000f00 */
[----:B------:R-:W-:Y:S02]  /*70c0*/  IMAD.U32 R10, RZ, RZ, UR4 ;  /* 0x00000004ff0a7e24 */ /* 0x000fe4000f8e00ff */
[----:B------:R-:W-:Y:S07]  /*70d0*/  LEPC R20, `(.L_x_113) ;  /* 0x000000001014794e */ /* 0x000fee0000000000 */
[----:B-1--4-:R-:W-:Y:S05]  /*70e0*/  CALL.ABS.NOINC R2 ;  /* 0x0000000002007343 */ /* 0x012fea0003c00000 */
.L_x_113:
        /* <DEDUP_REMOVED lines=14> */
[----:B------:R-:W-:Y:S01]  /*71d0*/  F2FP.F16.E4M3.UNPACK_B R54, R75 ;  /* 0x0000004bff36723e */ /* 0x000fe200020006ff */
[----:B------:R-:W-:Y:S01]  /*71e0*/  LDTM.16dp32bit_t0_t15.x32 R4, tmem[UR4+0x40] ;  /* 0x00004004000479ee */ /* 0x000fe20008a80000 */
[----:B------:R-:W2:Y:S01]  /*71f0*/  LDTM.16dp32bit_t16_t31.x32 R4, tmem[UR4+0x60] ;  /* 0x00006004000479ee */ /* 0x000ea20008aa0000 */
[----:B------:R-:W-:Y:S01]  /*7200*/  HADD2.F32 R46, -RZ, R46.H1_H1 ;  /* 0x3000002eff2e7230 */ /* 0x000fe20000004100 */
[----:B----4-:R-:W-:Y:S01]  /*7210*/  F2FP.F16.E4M3.UNPACK_B R58, R76 ;  /* 0x0000004cff3a723e */ /* 0x010fe200020006ff */
[--C-:B------:R-:W-:Y:S01]  /*7220*/  HADD2.F32 R49, -RZ, R50.reuse.H0_H0 ;  /* 0x20000032ff317230 */ /* 0x100fe20000004100 */
[----:B------:R-:W-:Y:S01]  /*7230*/  F2FP.F16.E4M3.UNPACK_B R62, R77 ;  /* 0x0000004dff3e723e */ /* 0x000fe200020006ff */
[----:B------:R-:W-:Y:S01]  /*7240*/  HADD2.F32 R50, -RZ, R50.H1_H1 ;  /* 0x30000032ff327230 */ /* 0x000fe20000004100 */
[----:B------:R-:W-:Y:S01]  /*7250*/  F2FP.F16.E4M3.UNPACK_B R66, R78 ;  /* 0x0000004eff42723e */ /* 0x000fe200020006ff */
[--C-:B------:R-:W-:Y:S01]  /*7260*/  HADD2.F32 R53, -RZ, R54.reuse.H0_H0 ;  /* 0x20000036ff357230 */ /* 0x100fe20000004100 */
[----:B------:R-:W-:Y:S01]  /*7270*/  F2FP.F16.E4M3.UNPACK_B R70, R79 ;  /* 0x0000004fff46723e */ /* 0x000fe200020006ff */
[----:B------:R-:W-:Y:S01]  /*7280*/  HADD2.F32 R54, -RZ, R54.H1_H1 ;  /* 0x30000036ff367230 */ /* 0x000fe20000004100 */
[----:B------:R-:W-:Y:S01]  /*7290*/  F2FP.F16.E4M3.UNPACK_B R56, R75.H1 ;  /* 0x0000004bff38723e */ /* 0x000fe200030006ff */
[--C-:B------:R-:W-:Y:S01]  /*72a0*/  HADD2.F32 R57, -RZ, R58.reuse.H0_H0 ;  /* 0x2000003aff397230 */ /* 0x100fe20000004100 */
[----:B------:R-:W-:Y:S01]  /*72b0*/  F2FP.F16.E4M3.UNPACK_B R60, R76.H1 ;  /* 0x0000004cff3c723e */ /* 0x000fe200030006ff */
[----:B------:R-:W-:Y:S01]  /*72c0*/  HADD2.F32 R58, -RZ, R58.H1_H1 ;  /* 0x3000003aff3a7230 */ /* 0x000fe20000004100 */
[----:B------:R-:W-:Y:S01]  /*72d0*/  F2FP.F16.E4M3.UNPACK_B R64, R77.H1 ;  /* 0x0000004dff40723e */ /* 0x000fe200030006ff */
[--C-:B------:R-:W-:Y:S01]  /*72e0*/  HADD2.F32 R61, -RZ, R62.reuse.H0_H0 ;  /* 0x2000003eff3d7230 */ /* 0x100fe20000004100 */
[----:B------:R-:W-:Y:S01]  /*72f0*/  F2FP.F16.E4M3.UNPACK_B R68, R78.H1 ;  /* 0x0000004eff44723e */ /* 0x000fe200030006ff */
[----:B------:R-:W-:Y:S01]  /*7300*/  HADD2.F32 R62, -RZ, R62.H1_H1 ;  /* 0x3000003eff3e7230 */ /* 0x000fe20000004100 */
[----:B------:R-:W-:Y:S01]  /*7310*/  ISETP.NE.AND P0, PT, R97, RZ, PT ;  /* 0x000000ff6100720c */ /* 0x000fe20003f05270 */
[--C-:B------:R-:W-:Y:S01]  /*7320*/  HADD2.F32 R65, -RZ, R66.reuse.H0_H0 ;  /* 0x20000042ff417230 */ /* 0x100fe20000004100 */
[----:B------:R-:W-:Y:S01]  /*7330*/  ISETP.NE.AND P6, PT, R102, RZ, PT ;  /* 0x000000ff6600720c */ /* 0x000fe20003fc5270 */
[----:B------:R-:W-:Y:S02]  /*7340*/  HADD2.F32 R66, -RZ, R66.H1_H1 ;  /* 0x30000042ff427230 */ /* 0x000fe40000004100 */
[--C-:B------:R-:W-:Y:S02]  /*7350*/  HADD2.F32 R69, -RZ, R70.reuse.H0_H0 ;  /* 0x20000046ff457230 */ /* 0x100fe40000004100 */
[C---:B--2---:R-:W-:Y:S01]  /*7360*/  FMUL R0, R38.reuse, R4 ;  /* 0x0000000426007220 */ /* 0x044fe20000400000 */
[C---:B------:R-:W-:Y:S01]  /*7370*/  FMUL R2, R38.reuse, R5 ;  /* 0x0000000526027220 */ /* 0x040fe20000400000 */
[C---:B------:R-:W-:Y:S01]  /*7380*/  FMUL R4, R38.reuse, R8 ;  /* 0x0000000826047220 */ /* 0x040fe20000400000 */
[C---:B------:R-:W-:Y:S01]  /*7390*/  FMUL R5, R38.reuse, R9 ;  /* 0x0000000926057220 */ /* 0x040fe20000400000 */
[C---:B------:R-:W-:Y:S01]  /*73a0*/  FFMA R0, R41.reuse, R40, R0 ;  /* 0x0000002829007223 */ /* 0x040fe20000000000 */
[C---:B------:R-:W-:Y:S01]  /*73b0*/  FFMA R2, R41.reuse, R43, R2 ;  /* 0x0000002b29027223 */ /* 0x040fe20000000002 */
        /* <DEDUP_REMOVED lines=10> */
[----:B------:R-:W-:Y:S02]  /*7460*/  HADD2.F32 R70, -RZ, R70.H1_H1 ;  /* 0x30000046ff467230 */ /* 0x000fe40000004100 */
[C---:B------:R-:W-:Y:S01]  /*7470*/  FMUL R28, R38.reuse, R32 ;  /* 0x00000020261c7220 */ /* 0x040fe20000400000 */
[C---:B------:R-:W-:Y:S01]  /*7480*/  FMUL R29, R38.reuse, R33 ;  /* 0x00000021261d7220 */ /* 0x040fe20000400000 */
[C---:B------:R-:W-:Y:S01]  /*7490*/  FMUL R3, R38.reuse, R6 ;  /* 0x0000000626037220 */ /* 0x040fe20000400000 */
[C---:B------:R-:W-:Y:S01]  /*74a0*/  FMUL R7, R38.reuse, R7 ;  /* 0x0000000726077220 */ /* 0x040fe20000400000 */
[--C-:B------:R-:W-:Y:S02]  /*74b0*/  HADD2.F32 R47, -RZ, R48.reuse.H0_H0 ;  /* 0x20000030ff2f7230 */ /* 0x100fe40000004100 */
[C---:B------:R-:W-:Y:S01]  /*74c0*/  FMUL R6, R38.reuse, R10 ;  /* 0x0000000a26067220 */ /* 0x040fe20000400000 */
[C---:B------:R-:W-:Y:S01]  /*74d0*/  FFMA R3, R41.reuse, R42, R3 ;  /* 0x0000002a29037223 */ /* 0x040fe20000000003 */
[----:B------:R-:W-:Y:S02]  /*74e0*/  HADD2.F32 R48, -RZ, R48.H1_H1 ;  /* 0x30000030ff307230 */ /* 0x000fe40000004100 */
[C---:B------:R-:W-:Y:S01]  /*74f0*/  FFMA R7, R41.reuse, R44, R7 ;  /* 0x0000002c29077223 */ /* 0x040fe20000000007 */
[C---:B------:R-:W-:Y:S01]  /*7500*/  FFMA R4, R41.reuse, R45, R4 ;  /* 0x0000002d29047223 */ /* 0x040fe20000000004 */
[C---:B------:R-:W-:Y:S01]  /*7510*/  FFMA R5, R41.reuse, R46, R5 ;  /* 0x0000002e29057223 */ /* 0x040fe20000000005 */
[----:B------:R-:W-:Y:S01]  /*7520*/  FFMA R6, R41, R47, R6 ;  /* 0x0000002f29067223 */ /* 0x000fe20000000006 */
[----:B------:R-:W-:Y:S01]  /*7530*/  FMUL R11, R38, R11 ;  /* 0x0000000b260b7220 */ /* 0x000fe20000400000 */
[----:B------:R-:W-:Y:S01]  /*7540*/  F2FP.F16.E4M3.UNPACK_B R40, R79.H1 ;  /* 0x0000004fff28723e */ /* 0x000fe200030006ff */
[--C-:B------:R-:W-:Y:S01]  /*7550*/  HADD2.F32 R51, -RZ, R52.reuse.H0_H0 ;  /* 0x20000034ff337230 */ /* 0x100fe20000004100 */
[----:B-1----:R-:W-:Y:S01]  /*7560*/  F2FP.SATFINITE.E4M3.F32.PACK_AB_MERGE_C R105, R7, R3, RZ ;  /* 0x000000030769723e */ /* 0x002fe200048070ff */
[C---:B------:R-:W-:Y:S01]  /*7570*/  FFMA R11, R41.reuse, R48, R11 ;  /* 0x00000030290b7223 */ /* 0x040fe2000000000b */
[C---:B------:R-:W-:Y:S01]  /*7580*/  FFMA R8, R41.reuse, R49, R8 ;  /* 0x0000003129087223 */ /* 0x040fe20000000008 */
[----:B------:R-:W-:Y:S01]  /*7590*/  FFMA R9, R41, R50, R9 ;  /* 0x0000003229097223 */ /* 0x000fe20000000009 */
[----:B------:R-:W-:Y:S01]  /*75a0*/  F2FP.SATFINITE.E4M3.F32.PACK_AB_MERGE_C R104, R2, R0, R105 ;  /* 0x000000000268723e */ /* 0x000fe20004807069 */
[----:B------:R-:W-:Y:S01]  /*75b0*/  HADD2.F32 R52, -RZ, R52.H1_H1 ;  /* 0x30000034ff347230 */ /* 0x000fe20000004100 */
[----:B------:R-:W-:Y:S01]  /*75c0*/  F2FP.SATFINITE.E4M3.F32.PACK_AB_MERGE_C R106, R11, R6, RZ ;  /* 0x000000060b6a723e */ /* 0x000fe200048070ff */
[C---:B------:R-:W-:Y:S01]  /*75d0*/  FMUL R10, R38.reuse, R14 ;  /* 0x0000000e260a7220 */ /* 0x040fe20000400000 */
[C---:B------:R-:W-:Y:S01]  /*75e0*/  FMUL R15, R38.reuse, R15 ;  /* 0x0000000f260f7220 */ /* 0x040fe20000400000 */
[--C-:B------:R-:W-:Y:S01]  /*75f0*/  HADD2.F32 R55, -RZ, R56.reuse.H0_H0 ;  /* 0x20000038ff377230 */ /* 0x100fe20000004100 */
[----:B------:R-:W-:Y:S01]  /*7600*/  F2FP.SATFINITE.E4M3.F32.PACK_AB_MERGE_C R105, R5, R4, R106 ;  /* 0x000000040569723e */ /* 0x000fe2000480706a */
[C---:B------:R-:W-:Y:S01]  /*7610*/  FFMA R10, R41.reuse, R51, R10 ;  /* 0x00000033290a7223 */ /* 0x040fe2000000000a */
[C---:B------:R-:W-:Y:S01]  /*7620*/  FFMA R15, R41.reuse, R52, R15 ;  /* 0x00000034290f7223 */ /* 0x040fe2000000000f */
[C---:B------:R-:W-:Y:S01]  /*7630*/  FFMA R12, R41.reuse, R53, R12 ;  /* 0x00000035290c7223 */ /* 0x040fe2000000000c */
[C---:B------:R-:W-:Y:S01]  /*7640*/  FFMA R13, R41.reuse, R54, R13 ;  /* 0x00000036290d7223 */ /* 0x040fe2000000000d */
[----:B------:R-:W-:Y:S02]  /*7650*/  HADD2.F32 R56, -RZ, R56.H1_H1 ;  /* 0x30000038ff387230 */ /* 0x000fe40000004100 */
[C---:B------:R-:W-:Y:S01]  /*7660*/  FMUL R14, R38.reuse, R18 ;  /* 0x00000012260e7220 */ /* 0x040fe20000400000 */
[C---:B------:R-:W-:Y:S01]  /*7670*/  FMUL R19, R38.reuse, R19 ;  /* 0x0000001326137220 */ /* 0x040fe20000400000 */
[--C-:B------:R-:W-:Y:S02]  /*7680*/  HADD2.F32 R59, -RZ, R60.reuse.H0_H0 ;  /* 0x2000003cff3b7230 */ /* 0x100fe40000004100 */
[C---:B------:R-:W-:Y:S01]  /*7690*/  FMUL R18, R38.reuse, R22 ;  /* 0x0000001626127220 */ /* 0x040fe20000400000 */
[C---:B------:R-:W-:Y:S01]  /*76a0*/  FFMA R14, R41.reuse, R55, R14 ;  /* 0x00000037290e7223 */ /* 0x040fe2000000000e */
[----:B------:R-:W-:Y:S02]  /*76b0*/  HADD2.F32 R60, -RZ, R60.H1_H1 ;  /* 0x3000003cff3c7230 */ /* 0x000fe40000004100 */
        /* <DEDUP_REMOVED lines=8> */
[C---:B------:R-:W-:Y:S01]  /*7740*/  FFMA R23, R41.reuse, R60, R23 ;  /* 0x0000003c29177223 */ /* 0x040fe20000000017 */
[C---:B------:R-:W-:Y:S01]  /*7750*/  FMUL R27, R38.reuse, R27 ;  /* 0x0000001b261b7220 */ /* 0x040fe20000400000 */
[C---:B------:R-:W-:Y:S01]  /*7760*/  FFMA R20, R41.reuse, R61, R20 ;  /* 0x0000003d29147223 */ /* 0x040fe20000000014 */
[C---:B------:R-:W-:Y:S01]  /*7770*/  FFMA R21, R41.reuse, R62, R21 ;  /* 0x0000003e29157223 */ /* 0x040fe20000000015 */
[--C-:B------:R-:W-:Y:S02]  /*7780*/  HADD2.F32 R67, -RZ, R68.reuse.H0_H0 ;  /* 0x20000044ff437230 */ /* 0x100fe40000004100 */
[----:B------:R-:W-:Y:S01]  /*7790*/  FFMA R22, R41, R63, R22 ;  /* 0x0000003f29167223 */ /* 0x000fe20000000016 */
[----:B------:R-:W-:Y:S02]  /*77a0*/  HADD2.F32 R68, -RZ, R68.H1_H1 ;  /* 0x30000044ff447230 */ /* 0x000fe40000004100 */
[C---:B------:R-:W-:Y:S01]  /*77b0*/  FMUL R26, R38.reuse, R30 ;  /* 0x0000001e261a7220 */ /* 0x040fe20000400000 */
[----:B------:R-:W-:Y:S01]  /*77c0*/  F2FP.SATFINITE.E4M3.F32.PACK_AB_MERGE_C R107, R15, R10, RZ ;  /* 0x0000000a0f6b723e */ /* 0x000fe200048070ff */
        /* <DEDUP_REMOVED lines=8> */
[----:B------:R-:W-:Y:S01]  /*7850*/  F2FP.SATFINITE.E4M3.F32.PACK_AB_MERGE_C R106, R9, R8, R107 ;  /* 0x00000008096a723e */ /* 0x000fe2000480706b */
[----:B------:R-:W-:Y:S01]  /*7860*/  FFMA R31, R41, R68, R31 ;  /* 0x00000044291f7223 */ /* 0x000fe2000000001f */
[----:B------:R-:W-:Y:S01]  /*7870*/  FMUL R35, R38, R35 ;  /* 0x0000002326237220 */ /* 0x000fe20000400000 */
[----:B------:R-:W-:Y:S01]  /*7880*/  F2FP.SATFINITE.E4M3.F32.PACK_AB_MERGE_C R107, R19, R14, RZ ;  /* 0x0000000e136b723e */ /* 0x000fe200048070ff */
[C---:B------:R-:W-:Y:S01]  /*7890*/  FFMA R28, R41.reuse, R69, R28 ;  /* 0x00000045291c7223 */ /* 0x040fe2000000001c */
[C---:B------:R-:W-:Y:S01]  /*78a0*/  FFMA R29, R41.reuse, R70, R29 ;  /* 0x00000046291d7223 */ /* 0x040fe2000000001d */
[C---:B------:R-:W-:Y:S01]  /*78b0*/  FFMA R30, R41.reuse, R43, R30 ;  /* 0x0000002b291e7223 */ /* 0x040fe2000000001e */
[----:B------:R-:W-:Y:S01]  /*78c0*/  FFMA R35, R41, R40, R35 ;  /* 0x0000002829237223 */ /* 0x000fe20000000023 */
        /* <DEDUP_REMOVED lines=21> */
[----:B------:R-:W-:Y:S02]  /*7a20*/  UIADD3 UR4, UP0, UPT, UR62, 0x680, URZ ;  /* 0x000006803e047890 */ /* 0x000fe4000ff1e0ff */
[----:B------:R-:W-:Y:S02]  /*7a30*/  UIADD3 UR9, UPT, UPT, UR49, 0x40, URZ ;  /* 0x0000004031097890 */ /* 0x000fe4000fffe0ff */
[----:B------:R-:W-:Y:S02]  /*7a40*/  UIADD3 UR8, UPT, UPT, UR44, 0x5200, URZ ;  /* 0x000052002c087890 */ /* 0x000fe4000fffe0ff */
[----:B------:R-:W-:Y:S01]  /*7a50*/  UIADD3.X UR5, UPT, UPT, URZ, UR63, URZ, UP0, !UPT ;  /* 0x0000003fff057290 */ /* 0x000fe200087fe4ff */
[----:B------:R-:W-:Y:S01]  /*7a60*/  UMOV UR10, UR50 ;  /* 0x00000032000a7c82 */ /* 0x000fe20008000000 */
[----:B------:R-:W-:Y:S07]  /*7a70*/  UMOV UR11, UR36 ;  /* 0x00000024000b7c82 */ /* 0x000fee0008000000 */
[----:B------:R2:W-:Y:S01]  /*7a80*/  UTMASTG.3D [UR8], [UR4] ;  /* 0x00000008040073b5 */ /* 0x0005e20008010000 */
[----:B------:R0:W-:Y:S01]  /*7a90*/  UTMACMDFLUSH ;  /* 0x00000000000079b7 */ /* 0x0001e20000000000 */
[----:B--2---:R-:W-:Y:S04]  /*7aa0*/  DEPBAR.LE SB0, 0x1 ;  /* 0x000080400000791a */ /* 0x004fe80000000000 */
.L_x_115:
[----:B------:R-:W-:Y:S05]  /*7ab0*/  BSYNC.RECONVERGENT B0 ;  /* 0x0000000000007941 */ /* 0x000fea0003800200 */
.L_x_114:
        /* <DEDUP_REMOVED lines=16> */
.L_x_119:
[----:B------:R-:W-:Y:S05]  /*7bc0*/  BSYNC B0 ;  /* 0x0000000000007941 */ /* 0x000fea0003800000 */
.L_x_118:
        /* <DEDUP_REMOVED lines=17> */
.L_x_117:
[----:B------:R-:W-:Y:S05]  /*7ce0*/  BSYNC B1 ;  /* 0x0000000000017941 */ /* 0x000fea0003800000 */
.L_x_116:
        /* <DEDUP_REMOVED lines=21> */
.L_x_121:
        /* <DEDUP_REMOVED lines=18> */
[----:B------:R-:W-:Y:S01]  /*7f60*/  ISETP.NE.AND P6, PT, R102, RZ, PT ;  /* 0x000000ff6600720c */ /* 0x000fe20003fc5270 */
[--C-:B------:R-:W-:Y:S01]  /*7f70*/  HADD2.F32 R49, -RZ, R50.reuse.H0_H0 ;  /* 0x20000032ff317230 */ /* 0x100fe20000004100 */
[----:B----4-:R-:W-:Y:S01]  /*7f80*/  F2FP.F16.E4M3.UNPACK_B R58, R76 ;  /* 0x0000004cff3a723e */ /* 0x010fe200020006ff */
[----:B------:R-:W-:Y:S01]  /*7f90*/  HADD2.F32 R50, -RZ, R50.H1_H1 ;  /* 0x30000032ff327230 */ /* 0x000fe20000004100 */
[----:B------:R-:W-:Y:S01]  /*7fa0*/  F2FP.F16.E4M3.UNPACK_B R62, R77 ;  /* 0x0000004dff3e723e */ /* 0x000fe200020006ff */
[--C-:B------:R-:W-:Y:S01]  /*7fb0*/  HADD2.F32 R53, -RZ, R54.reuse.H0_H0 ;  /* 0x20000036ff357230 */ /* 0x100fe20000004100 */
[----:B------:R-:W-:Y:S01]  /*7fc0*/  F2FP.F16.E4M3.UNPACK_B R66, R78 ;  /* 0x0000004eff42723e */ /* 0x000fe200020006ff */
[----:B------:R-:W-:Y:S01]  /*7fd0*/  HADD2.F32 R54, -RZ, R54.H1_H1 ;  /* 0x30000036ff367230 */ /* 0x000fe20000004100 */
[----:B------:R-:W-:Y:S01]  /*7fe0*/  F2FP.F16.E4M3.UNPACK_B R70, R79 ;  /* 0x0000004fff46723e */ /* 0x000fe200020006ff */
[--C-:B------:R-:W-:Y:S01]  /*7ff0*/  HADD2.F32 R57, -RZ, R58.reuse.H0_H0 ;  /* 0x2000003aff397230 */ /* 0x100fe20000004100 */
[----:B------:R-:W-:Y:S01]  /*8000*/  F2FP.F16.E4M3.UNPACK_B R56, R75.H1 ;  /* 0x0000004bff38723e */ /* 0x000fe200030006ff */
[----:B------:R-:W-:Y:S01]  /*8010*/  HADD2.F32 R58, -RZ, R58.H1_H1 ;  /* 0x3000003aff3a7230 */ /* 0x000fe20000004100 */
[----:B------:R-:W-:Y:S01]  /*8020*/  F2FP.F16.E4M3.UNPACK_B R60, R76.H1 ;  /* 0x0000004cff3c723e */ /* 0x000fe200030006ff */
[--C-:B------:R-:W-:Y:S01]  /*8030*/  HADD2.F32 R61, -RZ, R62.reuse.H0_H0 ;  /* 0x2000003eff3d7230 */ /* 0x100fe20000004100 */
[----:B------:R-:W-:Y:S01]  /*8040*/  F2FP.F16.E4M3.UNPACK_B R64, R77.H1 ;  /* 0x0000004dff40723e */ /* 0x000fe200030006ff */
[----:B------:R-:W-:Y:S01]  /*8050*/  HADD2.F32 R62, -RZ, R62.H1_H1 ;  /* 0x3000003eff3e7230 */ /* 0x000fe20000004100 */
[----:B------:R-:W-:Y:S01]  /*8060*/  F2FP.F16.E4M3.UNPACK_B R68, R78.H1 ;  /* 0x0000004eff44723e */ /* 0x000fe200030006ff */
        /* <DEDUP_REMOVED lines=112> */
[----:B------:R-:W-:Y:S02]  /*8770*/  UIADD3 UR4, UPT, UPT, UR44, 0x4200, URZ ;  /* 0x000042002c047890 */ /* 0x000fe4000fffe0ff */
[----:B------:R-:W-:Y:S01]  /*8780*/  UIADD3 UR9, UPT, UPT, UR49, 0x80, URZ ;  /* 0x0000008031097890 */ /* 0x000fe2000fffe0ff */
[----:B------:R-:W-:Y:S01]  /*8790*/  UMOV UR10, UR50 ;  /* 0x00000032000a7c82 */ /* 0x000fe20008000000 */
[----:B------:R-:W-:Y:S02]  /*87a0*/  UMOV UR11, UR36 ;  /* 0x00000024000b7c82 */ /* 0x000fe40008000000 */
        /* <DEDUP_REMOVED lines=8> */
.L_x_123:
[----:B------:R-:W-:Y:S05]  /*8830*/  BSYNC.RECONVERGENT B0 ;  /* 0x0000000000007941 */ /* 0x000fea0003800200 */
.L_x_122:
        /* <DEDUP_REMOVED lines=16> */
.L_x_127:
[----:B------:R-:W-:Y:S05]  /*8940*/  BSYNC B0 ;  /* 0x0000000000007941 */ /* 0x000fea0003800000 */
.L_x_126:
        /* <DEDUP_REMOVED lines=17> */
.L_x_125:
[----:B------:R-:W-:Y:S05]  /*8a60*/  BSYNC B1 ;  /* 0x0000000000017941 */ /* 0x000fea0003800000 */
.L_x_124:
        /* <DEDUP_REMOVED lines=21> */
.L_x_129:
[----:B------:R-:W-:Y:S01]  /*8bc0*/  ISETP.NE.AND P0, PT, R97, RZ, PT ;  /* 0x000000ff6100720c */ /* 0x000fe20003f05270 */
[----:B------:R-:W-:Y:S05]  /*8bd0*/  WARPSYNC.ALL ;  /* 0x0000000000007948 */ /* 0x000fea0003800000 */
[----:B------:R-:W-:Y:S01]  /*8be0*/  R2UR UR4, R39 ;  /* 0x00000000270472ca */ /* 0x000fe200000e0000 */
[----:B------:R-:W2:Y:S01]  /*8bf0*/  S2UR UR6, SR_CgaCtaId ;  /* 0x00000000000679c3 */ /* 0x000ea20000008800 */
[-C--:B------:R-:W-:Y:S01]  /*8c00*/  F2FP.F16.E4M3.UNPACK_B R42, R72.reuse ;  /* 0x00000048ff2a723e */ /* 0x080fe200020006ff */
[----:B------:R-:W-:Y:S01]  /*8c10*/  BSSY.RECONVERGENT B0, `(.L_x_130) ;  /* 0x000009b000007945 */ /* 0x000fe20003800200 */
[----:B------:R-:W-:Y:S02]  /*8c20*/  F2FP.F16.E4M3.UNPACK_B R72, R72.H1 ;  /* 0x00000048ff48723e */ /* 0x000fe400030006ff */
[-C--:B------:R-:W-:Y:S01]  /*8c30*/  F2FP.F16.E4M3.UNPACK_B R46, R73.reuse ;  /* 0x00000049ff2e723e */ /* 0x080fe200020006ff */
[--C-:B------:R-:W-:Y:S01]  /*8c40*/  HADD2.F32 R40, -RZ, R42.reuse.H0_H0 ;  /* 0x2000002aff287230 */ /* 0x100fe20000004100 */
[----:B------:R-:W-:Y:S01]  /*8c50*/  F2FP.F16.E4M3.UNPACK_B R73, R73.H1 ;  /* 0x00000049ff49723e */ /* 0x000fe200030006ff */
[----:B------:R-:W-:Y:S01]  /*8c60*/  HADD2.F32 R42, -RZ, R42.H1_H1 ;  /* 0x3000002aff2a7230 */ /* 0x000fe20000004100 */
[-C--:B------:R-:W-:Y:S01]  /*8c70*/  F2FP.F16.E4M3.UNPACK_B R50, R74.reuse ;  /* 0x0000004aff32723e */ /* 0x080fe200020006ff */
[----:B------:R-:W-:Y:S01]  /*8c80*/  HADD2.F32 R43, -RZ, R72.H0_H0 ;  /* 0x20000048ff2b7230 */ /* 0x000fe20000004100 */
[----:B------:R-:W-:Y:S01]  /*8c90*/  F2FP.F16.E4M3.UNPACK_B R74, R74.H1 ;  /* 0x0000004aff4a723e */ /* 0x000fe200030006ff */
[----:B------:R-:W-:Y:S01]  /*8ca0*/  LDTM.16dp32bit_t0_t15.x32 R4, tmem[UR4+0xc0] ;  /* 0x0000c004000479ee */ /* 0x000fe20008a80000 */
[----:B------:R-:W3:Y:S01]  /*8cb0*/  LDTM.16dp32bit_t16_t31.x32 R4, tmem[UR4+0xe0] ;  /* 0x0000e004000479ee */ /* 0x000ee20008aa0000 */
[----:B------:R-:W-:Y:S01]  /*8cc0*/  NOP ;  /* 0x0000000000007918 */ /* 0x000fe20000000000 */
[--C-:B------:R-:W-:Y:S01]  /*8cd0*/  HADD2.F32 R45, -RZ, R46.reuse.H0_H0 ;  /* 0x2000002eff2d7230 */ /* 0x100fe20000004100 */
[----:B------:R-:W-:Y:S01]  /*8ce0*/  R2UR UR5, R71 ;  /* 0x00000000470572ca */ /* 0x000fe200000e0000 */
[----:B------:R-:W-:Y:S01]  /*8cf0*/  HADD2.F32 R46, -RZ, R46.H1_H1 ;  /* 0x3000002eff2e7230 */ /* 0x000fe20000004100 */
[----:B------:R-:W-:Y:S01]  /*8d00*/  F2FP.F16.E4M3.UNPACK_B R54, R75 ;  /* 0x0000004bff36723e */ /* 0x000fe200020006ff */
        /* <DEDUP_REMOVED lines=10> */
[----:B------:R-:W-:Y:S01]  /*8db0*/  UIADD3 UR4, UPT, UPT, UR5, 0xe0, URZ ;  /* 0x000000e005047890 */ /* 0x000fe2000fffe0ff */
[----:B------:R-:W-:Y:S01]  /*8dc0*/  HADD2.F32 R59, -RZ, R58.H1_H1 ;  /* 0x3000003aff3b7230 */ /* 0x000fe20000004100 */
[----:B------:R-:W-:Y:S01]  /*8dd0*/  F2FP.F16.E4M3.UNPACK_B R76, R76.H1 ;  /* 0x0000004cff4c723e */ /* 0x000fe200030006ff */
[--C-:B------:R-:W-:Y:S01]  /*8de0*/  HADD2.F32 R60, -RZ, R62.reuse.H0_H0 ;  /* 0x2000003eff3c7230 */ /* 0x100fe20000004100 */
[----:B------:R-:W-:Y:S01]  /*8df0*/  F2FP.F16.E4M3.UNPACK_B R77, R77.H1 ;  /* 0x0000004dff4d723e */ /* 0x000fe200030006ff */
[----:B------:R-:W-:Y:S01]  /*8e00*/  HADD2.F32 R63, -RZ, R62.H1_H1 ;  /* 0x3000003eff3f7230 */ /* 0x000fe20000004100 */
[----:B------:R-:W-:Y:S01]  /*8e10*/  F2FP.F16.E4M3.UNPACK_B R78, R78.H1 ;  /* 0x0000004eff4e723e */ /* 0x000fe200030006ff */
[--C-:B------:R-:W-:Y:S01]  /*8e20*/  HADD2.F32 R64, -RZ, R66.reuse.H0_H0 ;  /* 0x20000042ff407230 */ /* 0x100fe20000004100 */
[----:B--2---:R-:W-:Y:S01]  /*8e30*/  UPRMT UR4, UR6, 0x654, UR4 ;  /* 0x0000065406047896 */ /* 0x004fe20008000004 */
        /* <DEDUP_REMOVED lines=8> */
[----:B------:R-:W-:Y:S01]  /*8ec0*/  SYNCS.ARRIVE.TRANS64.RED.A1T0 RZ, [UR4], RZ ;  /* 0x000000ffffff79a7 */ /* 0x000fe20008100404 */
[C---:B------:R-:W-:Y:S01]  /*8ed0*/  FMUL R16, R38.reuse, R16 ;  /* 0x0000001026107220 */ /* 0x040fe20000400000 */
[C---:B------:R-:W-:Y:S01]  /*8ee0*/  FMUL R17, R38.reuse, R17 ;  /* 0x0000001126117220 */ /* 0x040fe20000400000 */
[C---:B------:R-:W-:Y:S01]  /*8ef0*/  FMUL R0, R38.reuse, R20 ;  /* 0x0000001426007220 */ /* 0x040fe20000400000 */
[C---:B------:R-:W-:Y:S01]  /*8f00*/  FMUL R2, R38.reuse, R21 ;  /* 0x0000001526027220 */ /* 0x040fe20000400000 */
[C---:B------:R-:W-:Y:S01]  /*8f10*/  FMUL R20, R38.reuse, R25 ;  /* 0x0000001926147220 */ /* 0x040fe20000400000 */
[----:B------:R-:W-:Y:S02]  /*8f20*/  HADD2.F32 R67, -RZ, R66.H1_H1 ;  /* 0x30000042ff437230 */ /* 0x000fe40000004100 */
[C---:B------:R-:W-:Y:S01]  /*8f30*/  FMUL R6, R38.reuse, R6 ;  /* 0x0000000626067220 */ /* 0x040fe20000400000 */
[----:B------:R-:W-:Y:S02]  /*8f40*/  HADD2.F32 R44, -RZ, R72.H1_H1 ;  /* 0x30000048ff2c7230 */ /* 0x000fe40000004100 */
[C---:B------:R-:W-:Y:S01]  /*8f50*/  FMUL R7, R38.reuse, R7 ;  /* 0x0000000726077220 */ /* 0x040fe20000400000 */
[--C-:B------:R-:W-:Y:S02]  /*8f60*/  HADD2.F32 R47, -RZ, R73.reuse.H0_H0 ;  /* 0x20000049ff2f7230 */ /* 0x100fe40000004100 */
[C---:B------:R-:W-:Y:S01]  /*8f70*/  FFMA R6, R41.reuse, R43, R6 ;  /* 0x0000002b29067223 */ /* 0x040fe20000000006 */
[--C-:B------:R-:W-:Y:S02]  /*8f80*/  HADD2.F32 R40, -RZ, R68.reuse.H0_H0 ;  /* 0x20000044ff287230 */ /* 0x100fe40000004100 */
[C---:B------:R-:W-:Y:S01]  /*8f90*/  FFMA R7, R41.reuse, R44, R7 ;  /* 0x0000002c29077223 */ /* 0x040fe20000000007 */
[C---:B------:R-:W-:Y:S01]  /*8fa0*/  FFMA R8, R41.reuse, R45, R8 ;  /* 0x0000002d29087223 */ /* 0x040fe20000000008 */
[----:B------:R-:W-:Y:S01]  /*8fb0*/  FFMA R9, R41, R46, R9 ;  /* 0x0000002e29097223 */ /* 0x000fe20000000009 */
[----:B------:R-:W-:Y:S02]  /*8fc0*/  HADD2.F32 R43, -RZ, R68.H1_H1 ;  /* 0x30000044ff2b7230 */ /* 0x000fe40000004100 */
[C---:B------:R-:W-:Y:S01]  /*8fd0*/  FMUL R10, R38.reuse, R10 ;  /* 0x0000000a260a7220 */ /* 0x040fe20000400000 */
[----:B------:R-:W-:Y:S01]  /*8fe0*/  HADD2.F32 R48, -RZ, R73.H1_H1 ;  /* 0x30000049ff307230 */ /* 0x000fe20000004100 */
[----:B------:R-:W-:Y:S01]  /*8ff0*/  F2FP.SATFINITE.E4M3.F32.PACK_AB_MERGE_C R100, R7, R6, RZ ;  /* 0x000000060764723e */ /* 0x000fe200048070ff */
[C---:B------:R-:W-:Y:S01]  /*9000*/  FMUL R7, R38.reuse, R24 ;  /* 0x0000001826077220 */ /* 0x040fe20000400000 */
[----:B------:R-:W-:Y:S01]  /*9010*/  FFMA R10, R41, R47, R10 ;  /* 0x0000002f290a7223 */ /* 0x000fe2000000000a */
[C---:B------:R-:W-:Y:S01]  /*9020*/  FMUL R24, R38.reuse, R29 ;  /* 0x0000001d26187220 */ /* 0x040fe20000400000 */
[----:B------:R-:W-:Y:S01]  /*9030*/  F2FP.SATFINITE.E4M3.F32.PACK_AB_MERGE_C R100, R5, R4, R100 ;  /* 0x000000040564723e */ /* 0x000fe20004807064 */
[C---:B------:R-:W-:Y:S01]  /*9040*/  FMUL R11, R38.reuse, R11 ;  /* 0x0000000b260b7220 */ /* 0x040fe20000400000 */
[--C-:B------:R-:W-:Y:S02]  /*9050*/  HADD2.F32 R51, -RZ, R74.reuse.H0_H0 ;  /* 0x2000004aff337230 */ /* 0x100fe40000004100 */
[C---:B------:R-:W-:Y:S01]  /*9060*/  FMUL R14, R38.reuse, R14 ;  /* 0x0000000e260e7220 */ /* 0x040fe20000400000 */
[----:B------:R-:W-:Y:S02]  /*9070*/  HADD2.F32 R52, -RZ, R74.H1_H1 ;  /* 0x3000004aff347230 */ /* 0x000fe40000004100 */
[C---:B------:R-:W-:Y:S01]  /*9080*/  FFMA R11, R41.reuse, R48, R11 ;  /* 0x00000030290b7223 */ /* 0x040fe2000000000b */
[C---:B------:R-:W-:Y:S01]  /*9090*/  FFMA R12, R41.reuse, R49, R12 ;  /* 0x00000031290c7223 */ /* 0x040fe2000000000c */
[C---:B------:R-:W-:Y:S01]  /*90a0*/  FFMA R13, R41.reuse, R50, R13 ;  /* 0x00000032290d7223 */ /* 0x040fe2000000000d */
[----:B------:R-:W-:Y:S01]  /*90b0*/  FFMA R14, R41, R51, R14 ;  /* 0x00000033290e7223 */ /* 0x000fe2000000000e */
[C---:B------:R-:W-:Y:S01]  /*90c0*/  FMUL R15, R38.reuse, R15 ;  /* 0x0000000f260f7220 */ /* 0x040fe20000400000 */
[--C-:B------:R-:W-:Y:S01]  /*90d0*/  HADD2.F32 R55, -RZ, R75.reuse.H0_H0 ;  /* 0x2000004bff377230 */ /* 0x100fe20000004100 */
[----:B------:R-:W-:Y:S01]  /*90e0*/  F2FP.SATFINITE.E4M3.F32.PACK_AB_MERGE_C R101, R11, R10, RZ ;  /* 0x0000000a0b65723e */ /* 0x000fe200048070ff */
[----:B------:R-:W-:Y:S02]  /*90f0*/  HADD2.F32 R56, -RZ, R75.H1_H1 ;  /* 0x3000004bff387230 */ /* 0x000fe40000004100 */
[C---:B------:R-:W-:Y:S01]  /*9100*/  FFMA R15, R41.reuse, R52, R15 ;  /* 0x00000034290f7223 */ /* 0x040fe2000000000f */
[----:B------:R-:W-:Y:S01]  /*9110*/  FFMA R16, R41, R53, R16 ;  /* 0x0000003529107223 */ /* 0x000fe20000000010 */
[----:B------:R-:W-:Y:S01]  /*9120*/  F2FP.SATFINITE.E4M3.F32.PACK_AB_MERGE_C R101, R9, R8, R101 ;  /* 0x000000080965723e */ /* 0x000fe20004807065 */
[----:B------:R-:W-:Y:S01]  /*9130*/  FFMA R17, R41, R54, R17 ;  /* 0x0000003629117223 */ /* 0x000fe20000000011 */
[C---:B------:R-:W-:Y:S01]  /*9140*/  FMUL R18, R38.reuse, R18 ;  /* 0x0000001226127220 */ /* 0x040fe20000400000 */
[----:B------:R-:W-:Y:S01]  /*9150*/  F2FP.SATFINITE.E4M3.F32.PACK_AB_MERGE_C R102, R15, R14, RZ ;  /* 0x0000000e0f66723e */ /* 0x000fe200048070ff */
[C---:B------:R-:W-:Y:S01]  /*9160*/  FMUL R19, R38.reuse, R19 ;  /* 0x0000001326137220 */ /* 0x040fe20000400000 */
[--C-:B------:R-:W-:Y:S02]  /*9170*/  HADD2.F32 R58, -RZ, R76.reuse.H0_H0 ;  /* 0x2000004cff3a7230 */ /* 0x100fe40000004100 */
[----:B------:R-:W-:Y:S01]  /*9180*/  FFMA R18, R41, R55, R18 ;  /* 0x0000003729127223 */ /* 0x000fe20000000012 */
[----:B------:R-:W-:Y:S01]  /*9190*/  F2FP.SATFINITE.E4M3.F32.PACK_AB_MERGE_C R102, R13, R12, R102 ;  /* 0x0000000c0d66723e */ /* 0x000fe20004807066 */
[C---:B------:R-:W-:Y:S01]  /*91a0*/  FFMA R19, R41.reuse, R56, R19 ;  /* 0x0000003829137223 */ /* 0x040fe20000000013 */
[----:B------:R-:W-:Y:S02]  /*91b0*/  HADD2.F32 R61, -RZ, R76.H1_H1 ;  /* 0x3000004cff3d7230 */ /* 0x000fe40000004100 */
[C---:B------:R-:W-:Y:S01]  /*91c0*/  FMUL R3, R38.reuse, R22 ;  /* 0x0000001626037220 */ /* 0x040fe20000400000 */
        /* <DEDUP_REMOVED lines=10> */
[C---:B------:R-:W-:Y:S01]  /*9270*/  FMUL R23, R38.reuse, R28 ;  /* 0x0000001c26177220 */ /* 0x040fe20000400000 */
[----:B------:R-:W-:Y:S01]  /*9280*/  F2FP.F16.E4M3.UNPACK_B R79, R79.H1 ;  /* 0x0000004fff4f723e */ /* 0x000fe200030006ff */
        /* <DEDUP_REMOVED lines=9> */
[C---:B------:R-:W-:Y:S01]  /*9320*/  FFMA R24, R41.reuse, R67, R24 ;  /* 0x0000004329187223 */ /* 0x040fe20000000018 */
[C---:B------:R-:W-:Y:S01]  /*9330*/  FMUL R28, R38.reuse, R33 ;  /* 0x00000021261c7220 */ /* 0x040fe20000400000 */
[--C-:B------:R-:W-:Y:S02]  /*9340*/  HADD2.F32 R42, -RZ, R79.reuse.H0_H0 ;  /* 0x2000004fff2a7230 */ /* 0x100fe40000004100 */
[C---:B------:R-:W-:Y:S01]  /*9350*/  FFMA R25, R41.reuse, R66, R25 ;  /* 0x0000004229197223 */ /* 0x040fe20000000019 */
[----:B------:R-:W-:Y:S02]  /*9360*/  HADD2.F32 R71, -RZ, R79.H1_H1 ;  /* 0x3000004fff477230 */ /* 0x000fe40000004100 */
[C---:B------:R-:W-:Y:S01]  /*9370*/  FMUL R29, R38.reuse, R34 ;  /* 0x00000022261d7220 */ /* 0x040fe20000400000 */
        /* <DEDUP_REMOVED lines=9> */
[----:B-1----:R-:W-:Y:S01]  /*9410*/  F2FP.SATFINITE.E4M3.F32.PACK_AB_MERGE_C R105, R22, R21, RZ ;  /* 0x000000151669723e */ /* 0x002fe200048070ff */
[----:B------:R1:W-:Y:S01]  /*9420*/  STS.128 [R84+UR44+0x5200], R100 ;  /* 0x0052006454007988 */ /* 0x0003e20008000c2c */
[----:B------:R-:W-:Y:S02]  /*9430*/  F2FP.SATFINITE.E4M3.F32.PACK_AB_MERGE_C R64, R26, R25, RZ ;  /* 0x000000191a40723e */ /* 0x000fe400048070ff */
[----:B------:R-:W-:Y:S02]  /*9440*/  F2FP.SATFINITE.E4M3.F32.PACK_AB_MERGE_C R67, R30, R29, RZ ;  /* 0x0000001d1e43723e */ /* 0x000fe400048070ff */
[----:B------:R-:W-:Y:S02]  /*9450*/  F2FP.SATFINITE.E4M3.F32.PACK_AB_MERGE_C R104, R2, R0, R3 ;  /* 0x000000000268723e */ /* 0x000fe40004807003 */
[----:B------:R-:W-:Y:S02]  /*9460*/  F2FP.SATFINITE.E4M3.F32.PACK_AB_MERGE_C R105, R20, R7, R105 ;  /* 0x000000071469723e */ /* 0x000fe40004807069 */
[----:B------:R-:W-:Y:S02]  /*9470*/  F2FP.SATFINITE.E4M3.F32.PACK_AB_MERGE_C R106, R24, R23, R64 ;  /* 0x00000017186a723e */ /* 0x000fe40004807040 */
[----:B------:R-:W-:Y:S02]  /*9480*/  F2FP.SATFINITE.E4M3.F32.PACK_AB_MERGE_C R107, R28, R27, R67 ;  /* 0x0000001b1c6b723e */ /* 0x000fe40004807043 */
[----:B------:R-:W-:Y:S03]  /*9490*/  IADD3 R36, PT, PT, R36, 0x1, RZ ;  /* 0x0000000124247810 */ /* 0x000fe60007ffe0ff */
        /* <DEDUP_REMOVED lines=18> */
.L_x_131:
[----:B------:R-:W-:Y:S05]  /*95c0*/  BSYNC.RECONVERGENT B0 ;  /* 0x0000000000007941 */ /* 0x000fea0003800200 */
.L_x_130:
[----:B------:R-:W-:Y:S01]  /*95d0*/  R2UR UR4, R87 ;  /* 0x00000000570472ca */ /* 0x000fe200000e0000 */
[----:B------:R-:W-:Y:S01]  /*95e0*/  BAR.SYNC.DEFER_BLOCKING 0x1, 0x80 ;  /* 0x0042000000007b1d */ /* 0x000fe20000010000 */
[C---:B------:R-:W-:Y:S01]  /*95f0*/  ISETP.NE.AND P0, PT, R89.reuse, 0x2, PT ;  /* 0x000000025900780c */ /* 0x040fe20003f05270 */
[----:B------:R-:W-:Y:S01]  /*9600*/  UISETP.NE.AND UP0, UPT, UR45, URZ, UPT ;  /* 0x000000ff2d00728c */ /* 0x000fe2000bf05270 */
[----:B------:R-:W-:Y:S01]  /*9610*/  ISETP.NE.AND P1, PT, R36, 0x4, PT ;  /* 0x000000042400780c */ /* 0x000fe20003f25270 */
[----:B------:R-:W-:Y:S01]  /*9620*/  UIADD3 UR20, UPT, UPT, UR37, UR59, URZ ;  /* 0x0000003b25147290 */ /* 0x000fe2000fffe0ff */
[----:B------:R-:W-:Y:S02]  /*9630*/  SEL R5, RZ, 0x1, P0 ;  /* 0x00000001ff057807 */ /* 0x000fe40000000000 */
[----:B------:R-:W-:Y:S02]  /*9640*/  SEL R3, RZ, 0x1, P1 ;  /* 0x00000001ff037807 */ /* 0x000fe40000800000 */
[----:B------:R-:W-:Y:S02]  /*9650*/  LOP3.LUT R92, R92, R5, RZ, 0x3c, !PT ;  /* 0x000000055c5c7212 */ /* 0x000fe400078e3cff */
[----:B------:R-:W-:Y:S01]  /*9660*/  LOP3.LUT R94, R94, R3, RZ, 0x3c, !PT ;  /* 0x000000035e5e7212 */ /* 0x000fe200078e3cff */
[----:B------:R-:W-:Y:S01]  /*9670*/  UIADD3 UR16, UPT, UPT, UR38, UR4, URZ ;  /* 0x0000000426107290 */ /* 0x000fe2000fffe0ff */
[----:B------:R-:W-:Y:S02]  /*9680*/  SEL R89, R89, RZ, P0 ;  /* 0x000000ff59597207 */ /* 0x000fe40000000000 */
[----:B------:R-:W-:Y:S01]  /*9690*/  SEL R36, R36, RZ, P1 ;  /* 0x000000ff24247207 */ /* 0x000fe20000800000 */
[----:B------:R-:W-:Y:S01]  /*96a0*/  UMOV UR36, UR58 ;  /* 0x0000003a00247c82 */ /* 0x000fe20008000000 */
[----:B------:R-:W-:Y:S07]  /*96b0*/  BRA.U UP0, `(.L_x_132) ;  /* 0xffffffb900e07547 */ /* 0x000fee000b83ffff */
[----:B------:R-:W-:Y:S05]  /*96c0*/  EXIT ;  /* 0x000000000000794d */ /* 0x000fea0003800000 */
.L_x_24:
[----:B--2---:R2:W3:Y:S02]  /*96d0*/  SYNCS.PHASECHK.TRANS64.TRYWAIT P0, [R0+URZ+0x110], R3 ;  /* 0x00011003000075a7 */ /* 0x0044e400080011ff */
[----:B---3--:R-:W-:Y:S05]  /*96e0*/  @!P0 NANOSLEEP.SYNCS 0x989680 ;  /* 0x009896800000895d */ /* 0x008fea0003900000 */
[----:B------:R-:W3:Y:S02]  /*96f0*/  @!P0 SYNCS.PHASECHK.TRANS64 P0, [R0+URZ+0x110], R3 ;  /* 0x00011003000085a7 */ /* 0x000ee400080010ff */
[----:B---3--:R-:W-:Y:S05]  /*9700*/  @!P0 BRA `(.L_x_24) ;  /* 0xfffffffc00f08947 */ /* 0x008fea000383ffff */
[----:B------:R-:W-:Y:S05]  /*9710*/  BRA `(.L_x_133) ;  /* 0xffffff8000747947 */ /* 0x000fea000383ffff */
.L_x_27:
[----:B--2---:R-:W-:-:S07]  /*9720*/  MOV R0, UR33 ;  /* 0x0000002100007c02 */ /* 0x004fce0008000f00 */
.L_x_134:
[----:B--2---:R2:W3:Y:S02]  /*9730*/  SYNCS.PHASECHK.TRANS64.TRYWAIT P0, [R0+URZ+0x28], R3 ;  /* 0x00002803000075a7 */ /* 0x0044e400080011ff */
[----:B---3--:R-:W-:Y:S05]  /*9740*/  @!P0 NANOSLEEP.SYNCS 0x989680 ;  /* 0x009896800000895d */ /* 0x008fea0003900000 */
[----:B------:R-:W3:Y:S02]  /*9750*/  @!P0 SYNCS.PHASECHK.TRANS64 P0, [R0+URZ+0x28], R3 ;  /* 0x00002803000085a7 */ /* 0x000ee400080010ff */
[----:B---3--:R-:W-:Y:S05]  /*9760*/  @!P0 BRA `(.L_x_134) ;  /* 0xfffffffc00f08947 */ /* 0x008fea000383ffff */
[----:B------:R-:W-:Y:S05]  /*9770*/  BRA `(.L_x_26) ;  /* 0xffffff8000b47947 */ /* 0x000fea000383ffff */
.L_x_34:
[----:B-1----:R-:W-:-:S07]  /*9780*/  MOV R0, UR17 ;  /* 0x0000001100007c02 */ /* 0x002fce0008000f00 */
.L_x_135:
[----:B-1----:R1:W2:Y:S02]  /*9790*/  SYNCS.PHASECHK.TRANS64.TRYWAIT P0, [R0+URZ+0x28], R3 ;  /* 0x00002803000075a7 */ /* 0x0022a400080011ff */
[----:B--2---:R-:W-:Y:S05]  /*97a0*/  @!P0 NANOSLEEP.SYNCS 0x989680 ;  /* 0x009896800000895d */ /* 0x004fea0003900000 */
[----:B------:R-:W2:Y:S02]  /*97b0*/  @!P0 SYNCS.PHASECHK.TRANS64 P0, [R0+URZ+0x28], R3 ;  /* 0x00002803000085a7 */ /* 0x000ea400080010ff */
[----:B--2---:R-:W-:Y:S05]  /*97c0*/  @!P0 BRA `(.L_x_135) ;  /* 0xfffffffc00f08947 */ /* 0x004fea000383ffff */
[----:B------:R-:W-:Y:S05]  /*97d0*/  BRA `(.L_x_33) ;  /* 0xffffff8400707947 */ /* 0x000fea000383ffff */
.L_x_39:
[----:B-1----:R1:W2:Y:S02]  /*97e0*/  SYNCS.PHASECHK.TRANS64.TRYWAIT P0, [R3+URZ+0xa0], R0 ;  /* 0x0000a000030075a7 */ /* 0x0022a400080011ff */
[----:B--2---:R-:W-:Y:S05]  /*97f0*/  @!P0 NANOSLEEP.SYNCS 0x989680 ;  /* 0x009896800000895d */ /* 0x004fea0003900000 */
[----:B------:R-:W2:Y:S02]  /*9800*/  @!P0 SYNCS.PHASECHK.TRANS64 P0, [R3+URZ+0xa0], R0 ;  /* 0x0000a000030085a7 */ /* 0x000ea400080010ff */
[----:B--2---:R-:W-:Y:S05]  /*9810*/  @!P0 BRA `(.L_x_39) ;  /* 0xfffffffc00f08947 */ /* 0x004fea000383ffff */
[----:B------:R-:W-:Y:S05]  /*9820*/  BRA `(.L_x_136) ;  /* 0xffffff8800107947 */ /* 0x000fea000383ffff */
.L_x_43:
[----:B-1----:R-:W-:-:S07]  /*9830*/  MOV R0, UR4 ;  /* 0x0000000400007c02 */ /* 0x002fce0008000f00 */
.L_x_137:
[----:B-1----:R1:W2:Y:S02]  /*9840*/  SYNCS.PHASECHK.TRANS64.TRYWAIT P0, [R0+URZ], R3 ;  /* 0x00000003000075a7 */ /* 0x0022a400080011ff */
[----:B--2---:R-:W-:Y:S05]  /*9850*/  @!P0 NANOSLEEP.SYNCS 0x989680 ;  /* 0x009896800000895d */ /* 0x004fea0003900000 */
[----:B------:R-:W2:Y:S02]  /*9860*/  @!P0 SYNCS.PHASECHK.TRANS64 P0, [R0+URZ], R3 ;  /* 0x00000003000085a7 */ /* 0x000ea400080010ff */
[----:B--2---:R-:W-:Y:S05]  /*9870*/  @!P0 BRA `(.L_x_137) ;  /* 0xfffffffc00f08947 */ /* 0x004fea000383ffff */
[----:B------:R-:W-:Y:S05]  /*9880*/  BRA `(.L_x_138) ;  /* 0xffffff8c00b87947 */ /* 0x000fea000383ffff */
.L_x_44:
[----:B------:R-:W-:-:S07]  /*9890*/  MOV R0, UR5 ;  /* 0x0000000500007c02 */ /* 0x000fce0008000f00 */
.L_x_139:
[----:B-1----:R1:W2:Y:S02]  /*98a0*/  SYNCS.PHASECHK.TRANS64.TRYWAIT P0, [R0+URZ], R3 ;  /* 0x00000003000075a7 */ /* 0x0022a400080011ff */
[----:B--2---:R-:W-:Y:S05]  /*98b0*/  @!P0 NANOSLEEP.SYNCS 0x989680 ;  /* 0x009896800000895d */ /* 0x004fea0003900000 */
[----:B------:R-:W2:Y:S02]  /*98c0*/  @!P0 SYNCS.PHASECHK.TRANS64 P0, [R0+URZ], R3 ;  /* 0x00000003000085a7 */ /* 0x000ea400080010ff */
[----:B--2---:R-:W-:Y:S05]  /*98d0*/  @!P0 BRA `(.L_x_139) ;  /* 0xfffffffc00f08947 */ /* 0x004fea000383ffff */
[----:B------:R-:W-:Y:S05]  /*98e0*/  BRA `(.L_x_140) ;  /* 0xffffff8c00c47947 */ /* 0x000fea000383ffff */
.L_x_45:
[----:B------:R-:W-:-:S07]  /*98f0*/  MOV R0, UR5 ;  /* 0x0000000500007c02 */ /* 0x000fce0008000f00 */
.L_x_141:
[----:B-1----:R1:W2:Y:S02]  /*9900*/  SYNCS.PHASECHK.TRANS64.TRYWAIT P0, [R0+URZ], R3 ;  /* 0x00000003000075a7 */ /* 0x0022a400080011ff */
[----:B--2---:R-:W-:Y:S05]  /*9910*/  @!P0 NANOSLEEP.SYNCS 0x989680 ;  /* 0x009896800000895d */ /* 0x004fea0003900000 */
[----:B------:R-:W2:Y:S02]  /*9920*/  @!P0 SYNCS.PHASECHK.TRANS64 P0, [R0+URZ], R3 ;  /* 0x00000003000085a7 */ /* 0x000ea400080010ff */
[----:B--2---:R-:W-:Y:S05]  /*9930*/  @!P0 BRA `(.L_x_141) ;  /* 0xfffffffc00f08947 */ /* 0x004fea000383ffff */
[----:B------:R-:W-:Y:S05]  /*9940*/  BRA `(.L_x_142) ;  /* 0xffffff8c00d07947 */ /* 0x000fea000383ffff */
.L_x_46:
[----:B------:R-:W-:-:S07]  /*9950*/  MOV R0, UR5 ;  /* 0x0000000500007c02 */ /* 0x000fce0008000f00 */
.L_x_143:
[----:B-1----:R1:W2:Y:S02]  /*9960*/  SYNCS.PHASECHK.TRANS64.TRYWAIT P0, [R0+URZ], R3 ;  /* 0x00000003000075a7 */ /* 0x0022a400080011ff */
[----:B--2---:R-:W-:Y:S05]  /*9970*/  @!P0 NANOSLEEP.SYNCS 0x989680 ;  /* 0x009896800000895d */ /* 0x004fea0003900000 */
[----:B------:R-:W2:Y:S02]  /*9980*/  @!P0 SYNCS.PHASECHK.TRANS64 P0, [R0+URZ], R3 ;  /* 0x00000003000085a7 */ /* 0x000ea400080010ff */
[----:B--2---:R-:W-:Y:S05]  /*9990*/  @!P0 BRA `(.L_x_143) ;  /* 0xfffffffc00f08947 */ /* 0x004fea000383ffff */
[----:B------:R-:W-:Y:S05]  /*99a0*/  BRA `(.L_x_144) ;  /* 0xffffff8c00dc7947 */ /* 0x000fea000383ffff */
.L_x_49:
[----:B-1----:R1:W2:Y:S02]  /*99b0*/  SYNCS.PHASECHK.TRANS64.TRYWAIT P0, [R2+URZ+0x100], R5 ;  /* 0x00010005020075a7 */ /* 0x0022a400080011ff */
[----:B--2---:R-:W-:Y:S05]  /*99c0*/  @!P0 NANOSLEEP.SYNCS 0x989680 ;  /* 0x009896800000895d */ /* 0x004fea0003900000 */
[----:B------:R-:W2:Y:S02]  /*99d0*/  @!P0 SYNCS.PHASECHK.TRANS64 P0, [R2+URZ+0x100], R5 ;  /* 0x00010005020085a7 */ /* 0x000ea400080010ff */
[----:B--2---:R-:W-:Y:S05]  /*99e0*/  @!P0 BRA `(.L_x_49) ;  /* 0xfffffffc00f08947 */ /* 0x004fea000383ffff */
[----:B------:R-:W-:Y:S05]  /*99f0*/  BRA `(.L_x_145) ;  /* 0xffffff9000407947 */ /* 0x000fea000383ffff */
.L_x_50:
[----:B------:R-:W-:-:S07]  /*9a00*/  MOV R2, UR4 ;  /* 0x0000000400027c02 */ /* 0x000fce0008000f00 */
.L_x_146:
[----:B-1----:R1:W2:Y:S02]  /*9a10*/  SYNCS.PHASECHK.TRANS64.TRYWAIT P0, [R2+URZ+0xb0], R5 ;  /* 0x0000b005020075a7 */ /* 0x0022a400080011ff */
[----:B--2---:R-:W-:Y:S05]  /*9a20*/  @!P0 NANOSLEEP.SYNCS 0x989680 ;  /* 0x009896800000895d */ /* 0x004fea0003900000 */
[----:B------:R-:W2:Y:S02]  /*9a30*/  @!P0 SYNCS.PHASECHK.TRANS64 P0, [R2+URZ+0xb0], R5 ;  /* 0x0000b005020085a7 */ /* 0x000ea400080010ff */
[----:B--2---:R-:W-:Y:S05]  /*9a40*/  @!P0 BRA `(.L_x_146) ;  /* 0xfffffffc00f08947 */ /* 0x004fea000383ffff */
[----:B------:R-:W-:Y:S05]  /*9a50*/  BRA `(.L_x_147) ;  /* 0xffffff9000507947 */ /* 0x000fea000383ffff */
.L_x_51:
[----:B-1----:R1:W2:Y:S02]  /*9a60*/  SYNCS.PHASECHK.TRANS64.TRYWAIT P1, [R2+URZ+0xa0], R5 ;  /* 0x0000a005020075a7 */ /* 0x0022a400080211ff */
[----:B--2---:R-:W-:Y:S05]  /*9a70*/  @!P1 NANOSLEEP.SYNCS 0x989680 ;  /* 0x009896800000995d */ /* 0x004fea0003900000 */
[----:B------:R-:W2:Y:S02]  /*9a80*/  @!P1 SYNCS.PHASECHK.TRANS64 P1, [R2+URZ+0xa0], R5 ;  /* 0x0000a005020095a7 */ /* 0x000ea400080210ff */
[----:B--2---:R-:W-:Y:S05]  /*9a90*/  @!P1 BRA `(.L_x_51) ;  /* 0xfffffffc00f09947 */ /* 0x004fea000383ffff */
[----:B------:R-:W-:Y:S05]  /*9aa0*/  BRA `(.L_x_148) ;  /* 0xffffff9000807947 */ /* 0x000fea000383ffff */
.L_x_54:
[----:B------:R-:W-:-:S07]  /*9ab0*/  MOV R0, UR4 ;  /* 0x0000000400007c02 */ /* 0x000fce0008000f00 */
.L_x_149:
[----:B-1----:R1:W2:Y:S02]  /*9ac0*/  SYNCS.PHASECHK.TRANS64.TRYWAIT P0, [R0+URZ+0xb0], R3 ;  /* 0x0000b003000075a7 */ /* 0x0022a400080011ff */
[----:B--2---:R-:W-:Y:S05]  /*9ad0*/  @!P0 NANOSLEEP.SYNCS 0x989680 ;  /* 0x009896800000895d */ /* 0x004fea0003900000 */
[----:B------:R-:W2:Y:S02]  /*9ae0*/  @!P0 SYNCS.PHASECHK.TRANS64 P0, [R0+URZ+0xb0], R3 ;  /* 0x0000b003000085a7 */ /* 0x000ea400080010ff */
[----:B--2---:R-:W-:Y:S05]  /*9af0*/  @!P0 BRA `(.L_x_149) ;  /* 0xfffffffc00f08947 */ /* 0x004fea000383ffff */
[----:B------:R-:W-:Y:S05]  /*9b00*/  BRA `(.L_x_53) ;  /* 0xffffff9000d47947 */ /* 0x000fea000383ffff */
.L_x_61:
[----:B-1----:R1:W2:Y:S02]  /*9b10*/  SYNCS.PHASECHK.TRANS64.TRYWAIT P1, [R0+URZ+0xa0], R5 ;  /* 0x0000a005000075a7 */ /* 0x0022a400080211ff */
[----:B--2---:R-:W-:Y:S05]  /*9b20*/  @!P1 NANOSLEEP.SYNCS 0x989680 ;  /* 0x009896800000995d */ /* 0x004fea0003900000 */
[----:B------:R-:W2:Y:S02]  /*9b30*/  @!P1 SYNCS.PHASECHK.TRANS64 P1, [R0+URZ+0xa0], R5 ;  /* 0x0000a005000095a7 */ /* 0x000ea400080210ff */
[----:B--2---:R-:W-:Y:S05]  /*9b40*/  @!P1 BRA `(.L_x_61) ;  /* 0xfffffffc00f09947 */ /* 0x004fea000383ffff */
[----:B------:R-:W-:Y:S05]  /*9b50*/  BRA `(.L_x_150) ;  /* 0xffffff98003c7947 */ /* 0x000fea000383ffff */
.L_x_62:
[----:B------:R-:W-:-:S07]  /*9b60*/  MOV R3, UR23 ;  /* 0x0000001700037c02 */ /* 0x000fce0008000f00 */
.L_x_151:
[----:B-1----:R1:W2:Y:S02]  /*9b70*/  SYNCS.PHASECHK.TRANS64.TRYWAIT P0, [R3+URZ+0xe0], R0 ;  /* 0x0000e000030075a7 */ /* 0x0022a400080011ff */
[----:B--2---:R-:W-:Y:S05]  /*9b80*/  @!P0 NANOSLEEP.SYNCS 0x989680 ;  /* 0x009896800000895d */ /* 0x004fea0003900000 */
[----:B------:R-:W2:Y:S02]  /*9b90*/  @!P0 SYNCS.PHASECHK.TRANS64 P0, [R3+URZ+0xe0], R0 ;  /* 0x0000e000030085a7 */ /* 0x000ea400080010ff */
[----:B--2---:R-:W-:Y:S05]  /*9ba0*/  @!P0 BRA `(.L_x_151) ;  /* 0xfffffffc00f08947 */ /* 0x004fea000383ffff */
[----:B------:R-:W-:Y:S05]  /*9bb0*/  BRA `(.L_x_152) ;  /* 0xffffff98008c7947 */ /* 0x000fea000383ffff */
.L_x_65:
[----:B------:R-:W-:Y:S07]  /*9bc0*/  MOV R0, UR5 ;  /* 0x0000000500007c02 */ /* 0x000fee0008000f00 */
.L_x_153:
[----:B-1----:R1:W2:Y:S02]  /*9bd0*/  SYNCS.PHASECHK.TRANS64.TRYWAIT P0, [R0+URZ], R3 ;  /* 0x00000003000075a7 */ /* 0x0022a400080011ff */
[----:B--2---:R-:W-:Y:S05]  /*9be0*/  @!P0 NANOSLEEP.SYNCS 0x989680 ;  /* 0x009896800000895d */ /* 0x004fea0003900000 */
[----:B------:R-:W2:Y:S02]  /*9bf0*/  @!P0 SYNCS.PHASECHK.TRANS64 P0, [R0+URZ], R3 ;  /* 0x00000003000085a7 */ /* 0x000ea400080010ff */
[----:B--2---:R-:W-:Y:S05]  /*9c00*/  @!P0 BRA `(.L_x_153) ;  /* 0xfffffffc00f08947 */ /* 0x004fea000383ffff */
[----:B------:R-:W-:Y:S05]  /*9c10*/  BRA `(.L_x_64) ;  /* 0xffffff9800a87947 */ /* 0x000fea000383ffff */
.L_x_68:
[----:B------:R-:W-:-:S07]  /*9c20*/  MOV R0, UR4 ;  /* 0x0000000400007c02 */ /* 0x000fce0008000f00 */
.L_x_154:
[----:B--2---:R2:W4:Y:S02]  /*9c30*/  SYNCS.PHASECHK.TRANS64.TRYWAIT P0, [R0+URZ], R3 ;  /* 0x00000003000075a7 */ /* 0x00452400080011ff */
[----:B----4-:R-:W-:Y:S05]  /*9c40*/  @!P0 NANOSLEEP.SYNCS 0x989680 ;  /* 0x009896800000895d */ /* 0x010fea0003900000 */
[----:B------:R-:W4:Y:S02]  /*9c50*/  @!P0 SYNCS.PHASECHK.TRANS64 P0, [R0+URZ], R3 ;  /* 0x00000003000085a7 */ /* 0x000f2400080010ff */
[----:B----4-:R-:W-:Y:S05]  /*9c60*/  @!P0 BRA `(.L_x_154) ;  /* 0xfffffffc00f08947 */ /* 0x010fea000383ffff */
[----:B------:R-:W-:Y:S05]  /*9c70*/  BRA `(.L_x_155) ;  /* 0xffffff9c005c7947 */ /* 0x000fea000383ffff */
.L_x_69:
[----:B------:R-:W-:-:S07]  /*9c80*/  MOV R0, UR5 ;  /* 0x0000000500007c02 */ /* 0x000fce0008000f00 */
.L_x_156:
[----:B-1----:R1:W2:Y:S02]  /*9c90*/  SYNCS.PHASECHK.TRANS64.TRYWAIT P0, [R0+URZ], R3 ;  /* 0x00000003000075a7 */ /* 0x0022a400080011ff */
[----:B--2---:R-:W-:Y:S05]  /*9ca0*/  @!P0 NANOSLEEP.SYNCS 0x989680 ;  /* 0x009896800000895d */ /* 0x004fea0003900000 */
[----:B------:R-:W2:Y:S02]  /*9cb0*/  @!P0 SYNCS.PHASECHK.TRANS64 P0, [R0+URZ], R3 ;  /* 0x00000003000085a7 */ /* 0x000ea400080010ff */
[----:B--2---:R-:W-:Y:S05]  /*9cc0*/  @!P0 BRA `(.L_x_156) ;  /* 0xfffffffc00f08947 */ /* 0x004fea000383ffff */
[----:B------:R-:W-:Y:S05]  /*9cd0*/  BRA `(.L_x_157) ;  /* 0xffffff9c00687947 */ /* 0x000fea000383ffff */
.L_x_70:
[----:B------:R-:W-:-:S07]  /*9ce0*/  MOV R0, UR5 ;  /* 0x0000000500007c02 */ /* 0x000fce0008000f00 */
.L_x_158:
[----:B-1----:R1:W2:Y:S02]  /*9cf0*/  SYNCS.PHASECHK.TRANS64.TRYWAIT P0, [R0+URZ], R3 ;  /* 0x00000003000075a7 */ /* 0x0022a400080011ff */
[----:B--2---:R-:W-:Y:S05]  /*9d00*/  @!P0 NANOSLEEP.SYNCS 0x989680 ;  /* 0x009896800000895d */ /* 0x004fea0003900000 */
[----:B------:R-:W2:Y:S02]  /*9d10*/  @!P0 SYNCS.PHASECHK.TRANS64 P0, [R0+URZ], R3 ;  /* 0x00000003000085a7 */ /* 0x000ea400080010ff */
[----:B--2---:R-:W-:Y:S05]  /*9d20*/  @!P0 BRA `(.L_x_158) ;  /* 0xfffffffc00f08947 */ /* 0x004fea000383ffff */
[----:B------:R-:W-:Y:S05]  /*9d30*/  BRA `(.L_x_159) ;  /* 0xffffff9c00747947 */ /* 0x000fea000383ffff */
.L_x_71:
[----:B------:R-:W-:-:S07]  /*9d40*/  MOV R0, UR4 ;  /* 0x0000000400007c02 */ /* 0x000fce0008000f00 */
.L_x_160:
[----:B-1----:R1:W2:Y:S02]  /*9d50*/  SYNCS.PHASECHK.TRANS64.TRYWAIT P0, [R0+URZ], R3 ;  /* 0x00000003000075a7 */ /* 0x0022a400080011ff */
[----:B--2---:R-:W-:Y:S05]  /*9d60*/  @!P0 NANOSLEEP.SYNCS 0x989680 ;  /* 0x009896800000895d */ /* 0x004fea0003900000 */
[----:B------:R-:W2:Y:S02]  /*9d70*/  @!P0 SYNCS.PHASECHK.TRANS64 P0, [R0+URZ], R3 ;  /* 0x00000003000085a7 */ /* 0x000ea400080010ff */
[----:B--2---:R-:W-:Y:S05]  /*9d80*/  @!P0 BRA `(.L_x_160) ;  /* 0xfffffffc00f08947 */ /* 0x004fea000383ffff */
[----:B------:R-:W-:Y:S05]  /*9d90*/  BRA `(.L_x_161) ;  /* 0xffffff9c00807947 */ /* 0x000fea000383ffff */
.L_x_76:
[----:B--2---:R2:W3:Y:S02]  /*9da0*/  SYNCS.PHASECHK.TRANS64.TRYWAIT P0, [R12+URZ+0xa0], R9 ;  /* 0x0000a0090c0075a7 */ /* 0x0044e400080011ff */
[----:B---3--:R-:W-:Y:S05]  /*9db0*/  @!P0 NANOSLEEP.SYNCS 0x989680 ;  /* 0x009896800000895d */ /* 0x008fea0003900000 */
[----:B------:R-:W3:Y:S02]  /*9dc0*/  @!P0 SYNCS.PHASECHK.TRANS64 P0, [R12+URZ+0xa0], R9 ;  /* 0x0000a0090c0085a7 */ /* 0x000ee400080010ff */
[----:B---3--:R-:W-:Y:S05]  /*9dd0*/  @!P0 BRA `(.L_x_76) ;  /* 0xfffffffc00f08947 */ /* 0x008fea000383ffff */
[----:B------:R-:W-:Y:S05]  /*9de0*/  BRA `(.L_x_162) ;  /* 0xffffffa000b07947 */ /* 0x000fea000383ffff */
.L_x_79:
[----:B------:R-:W-:Y:S07]  /*9df0*/  MOV R0, UR21 ;  /* 0x0000001500007c02 */ /* 0x000fee0008000f00 */
.L_x_163:
[----:B--2---:R2:W3:Y:S02]  /*9e00*/  SYNCS.PHASECHK.TRANS64.TRYWAIT P2, [R0+URZ+0x98], R11 ;  /* 0x0000980b000075a7 */ /* 0x0044e400080411ff */
[----:B---3--:R-:W-:Y:S05]  /*9e10*/  @!P2 NANOSLEEP.SYNCS 0x989680 ;  /* 0x009896800000a95d */ /* 0x008fea0003900000 */
[----:B------:R-:W3:Y:S02]  /*9e20*/  @!P2 SYNCS.PHASECHK.TRANS64 P2, [R0+URZ+0x98], R11 ;  /* 0x0000980b0000a5a7 */ /* 0x000ee400080410ff */
[----:B---3--:R-:W-:Y:S05]  /*9e30*/  @!P2 BRA `(.L_x_163) ;  /* 0xfffffffc00f0a947 */ /* 0x008fea000383ffff */
[----:B------:R-:W-:Y:S05]  /*9e40*/  BRA `(.L_x_78) ;  /* 0xffffffa800187947 */ /* 0x000fea000383ffff */
.L_x_82:
[----:B--2---:R-:W-:Y:S07]  /*9e50*/  MOV R0, UR21 ;  /* 0x0000001500007c02 */ /* 0x004fee0008000f00 */
.L_x_164:
[----:B--2---:R2:W3:Y:S02]  /*9e60*/  SYNCS.PHASECHK.TRANS64.TRYWAIT P0, [R0+URZ+0x70], R9 ;  /* 0x00007009000075a7 */ /* 0x0044e400080011ff */
[----:B---3--:R-:W-:Y:S05]  /*9e70*/  @!P0 NANOSLEEP.SYNCS 0x989680 ;  /* 0x009896800000895d */ /* 0x008fea0003900000 */
[----:B------:R-:W3:Y:S02]  /*9e80*/  @!P0 SYNCS.PHASECHK.TRANS64 P0, [R0+URZ+0x70], R9 ;  /* 0x00007009000085a7 */ /* 0x000ee400080010ff */
[----:B---3--:R-:W-:Y:S05]  /*9e90*/  @!P0 BRA `(.L_x_164) ;  /* 0xfffffffc00f08947 */ /* 0x008fea000383ffff */
[----:B------:R-:W-:Y:S05]  /*9ea0*/  BRA `(.L_x_165) ;  /* 0xffffffa800747947 */ /* 0x000fea000383ffff */
.L_x_83:
[----:B------:R-:W-:Y:S07]  /*9eb0*/  MOV R0, UR21 ;  /* 0x0000001500007c02 */ /* 0x000fee0008000f00 */
.L_x_166:
[----:B--2---:R2:W3:Y:S02]  /*9ec0*/  SYNCS.PHASECHK.TRANS64.TRYWAIT P0, [R0+URZ+0x78], R9 ;  /* 0x00007809000075a7 */ /* 0x0044e400080011ff */
[----:B---3--:R-:W-:Y:S05]  /*9ed0*/  @!P0 NANOSLEEP.SYNCS 0x989680 ;  /* 0x009896800000895d */ /* 0x008fea0003900000 */
[----:B------:R-:W3:Y:S02]  /*9ee0*/  @!P0 SYNCS.PHASECHK.TRANS64 P0, [R0+URZ+0x78], R9 ;  /* 0x00007809000085a7 */ /* 0x000ee400080010ff */
[----:B---3--:R-:W-:Y:S05]  /*9ef0*/  @!P0 BRA `(.L_x_166) ;  /* 0xfffffffc00f08947 */ /* 0x008fea000383ffff */
[----:B------:R-:W-:Y:S05]  /*9f00*/  BRA `(.L_x_167) ;  /* 0xffffffa800ac7947 */ /* 0x000fea000383ffff */
.L_x_84:
[----:B------:R-:W-:Y:S07]  /*9f10*/  MOV R0, UR21 ;  /* 0x0000001500007c02 */ /* 0x000fee0008000f00 */
.L_x_168:
[----:B--2---:R2:W3:Y:S02]  /*9f20*/  SYNCS.PHASECHK.TRANS64.TRYWAIT P0, [R0+URZ+0x80], R9 ;  /* 0x00008009000075a7 */ /* 0x0044e400080011ff */
[----:B---3--:R-:W-:Y:S05]  /*9f30*/  @!P0 NANOSLEEP.SYNCS 0x989680 ;  /* 0x009896800000895d */ /* 0x008fea0003900000 */
[----:B------:R-:W3:Y:S02]  /*9f40*/  @!P0 SYNCS.PHASECHK.TRANS64 P0, [R0+URZ+0x80], R9 ;  /* 0x00008009000085a7 */ /* 0x000ee400080010ff */
[----:B---3--:R-:W-:Y:S05]  /*9f50*/  @!P0 BRA `(.L_x_168) ;  /* 0xfffffffc00f08947 */ /* 0x008fea000383ffff */
[----:B------:R-:W-:Y:S05]  /*9f60*/  BRA `(.L_x_169) ;  /* 0xffffffa800f07947 */ /* 0x000fea000383ffff */
.L_x_85:
[----:B------:R-:W-:Y:S07]  /*9f70*/  MOV R0, UR21 ;  /* 0x0000001500007c02 */ /* 0x000fee0008000f00 */
.L_x_170:
[----:B--2---:R2:W3:Y:S02]  /*9f80*/  SYNCS.PHASECHK.TRANS64.TRYWAIT P0, [R0+URZ+0x88], R9 ;  /* 0x00008809000075a7 */ /* 0x0044e400080011ff */
[----:B---3--:R-:W-:Y:S05]  /*9f90*/  @!P0 NANOSLEEP.SYNCS 0x989680 ;  /* 0x009896800000895d */ /* 0x008fea0003900000 */
[----:B------:R-:W3:Y:S02]  /*9fa0*/  @!P0 SYNCS.PHASECHK.TRANS64 P0, [R0+URZ+0x88], R9 ;  /* 0x00008809000085a7 */ /* 0x000ee400080010ff */
[----:B---3--:R-:W-:Y:S05]  /*9fb0*/  @!P0 BRA `(.L_x_170) ;  /* 0xfffffffc00f08947 */ /* 0x008fea000383ffff */
[----:B------:R-:W-:Y:S05]  /*9fc0*/  BRA `(.L_x_171) ;  /* 0xffffffac00307947 */ /* 0x000fea000383ffff */
.L_x_87:
[----:B------:R-:W-:-:S07]  /*9fd0*/  MOV R0, UR21 ;  /* 0x0000001500007c02 */ /* 0x000fce0008000f00 */
.L_x_172:
[----:B---3--:R3:W4:Y:S02]  /*9fe0*/  SYNCS.PHASECHK.TRANS64.TRYWAIT P0, [R0+URZ+0x70], R3 ;  /* 0x00007003000075a7 */ /* 0x00872400080011ff */
[----:B----4-:R-:W-:Y:S05]  /*9ff0*/  @!P0 NANOSLEEP.SYNCS 0x989680 ;  /* 0x009896800000895d */ /* 0x010fea0003900000 */
[----:B------:R-:W4:Y:S02]  /*a000*/  @!P0 SYNCS.PHASECHK.TRANS64 P0, [R0+URZ+0x70], R3 ;  /* 0x00007003000085a7 */ /* 0x000f2400080010ff */
[----:B----4-:R-:W-:Y:S05]  /*a010*/  @!P0 BRA `(.L_x_172) ;  /* 0xfffffffc00f08947 */ /* 0x010fea000383ffff */
[----:B------:R-:W-:Y:S05]  /*a020*/  BRA `(.L_x_173) ;  /* 0xffffffac00a47947 */ /* 0x000fea000383ffff */
.L_x_88:
[----:B---3--:R-:W-:-:S07]  /*a030*/  MOV R0, UR21 ;  /* 0x0000001500007c02 */ /* 0x008fce0008000f00 */
.L_x_174:
[----:B---3--:R3:W4:Y:S02]  /*a040*/  SYNCS.PHASECHK.TRANS64.TRYWAIT P0, [R0+URZ+0x78], R3 ;  /* 0x00007803000075a7 */ /* 0x00872400080011ff */
[----:B----4-:R-:W-:Y:S05]  /*a050*/  @!P0 NANOSLEEP.SYNCS 0x989680 ;  /* 0x009896800000895d */ /* 0x010fea0003900000 */
[----:B------:R-:W4:Y:S02]  /*a060*/  @!P0 SYNCS.PHASECHK.TRANS64 P0, [R0+URZ+0x78], R3 ;  /* 0x00007803000085a7 */ /* 0x000f2400080010ff */
[----:B----4-:R-:W-:Y:S05]  /*a070*/  @!P0 BRA `(.L_x_174) ;  /* 0xfffffffc00f08947 */ /* 0x010fea000383ffff */
[----:B------:R-:W-:Y:S05]  /*a080*/  BRA `(.L_x_175) ;  /* 0xffffffac00947947 */ /* 0x000fea000383ffff */
.L_x_89:
[----:B---3--:R-:W-:-:S07]  /*a090*/  MOV R0, UR21 ;  /* 0x0000001500007c02 */ /* 0x008fce0008000f00 */
.L_x_176:
[----:B---3--:R3:W4:Y:S02]  /*a0a0*/  SYNCS.PHASECHK.TRANS64.TRYWAIT P0, [R0+URZ+0x80], R3 ;  /* 0x00008003000075a7 */ /* 0x00872400080011ff */
[----:B----4-:R-:W-:Y:S05]  /*a0b0*/  @!P0 NANOSLEEP.SYNCS 0x989680 ;  /* 0x009896800000895d */ /* 0x010fea0003900000 */
[----:B------:R-:W4:Y:S02]  /*a0c0*/  @!P0 SYNCS.PHASECHK.TRANS64 P0, [R0+URZ+0x80], R3 ;  /* 0x00008003000085a7 */ /* 0x000f2400080010ff */
[----:B----4-:R-:W-:Y:S05]  /*a0d0*/  @!P0 BRA `(.L_x_176) ;  /* 0xfffffffc00f08947 */ /* 0x010fea000383ffff */
[----:B------:R-:W-:Y:S05]  /*a0e0*/  BRA `(.L_x_177) ;  /* 0xffffffac00847947 */ /* 0x000fea000383ffff */
.L_x_91:
[----:B-1----:R1:W2:Y:S02]  /*a0f0*/  SYNCS.PHASECHK.TRANS64.TRYWAIT P0, [R3+URZ+0xa0], R0 ;  /* 0x0000a000030075a7 */ /* 0x0022a400080011ff */
[----:B--2---:R-:W-:Y:S05]  /*a100*/  @!P0 NANOSLEEP.SYNCS 0x989680 ;  /* 0x009896800000895d */ /* 0x004fea0003900000 */
[----:B------:R-:W2:Y:S02]  /*a110*/  @!P0 SYNCS.PHASECHK.TRANS64 P0, [R3+URZ+0xa0], R0 ;  /* 0x0000a000030085a7 */ /* 0x000ea400080010ff */
[----:B--2---:R-:W-:Y:S05]  /*a120*/  @!P0 BRA `(.L_x_91) ;  /* 0xfffffffc00f08947 */ /* 0x004fea000383ffff */
[----:B------:R-:W-:Y:S05]  /*a130*/  BRA `(.L_x_178) ;  /* 0xffffffb000547947 */ /* 0x000fea000383ffff */
.L_x_102:
[----:B--2---:R2:W1:Y:S02]  /*a140*/  SYNCS.PHASECHK.TRANS64.TRYWAIT P1, [R2+URZ+0x50], R3 ;  /* 0x00005003020075a7 */ /* 0x00446400080211ff */
[----:B-1----:R-:W-:Y:S05]  /*a150*/  @!P1 NANOSLEEP.SYNCS 0x989680 ;  /* 0x009896800000995d */ /* 0x002fea0003900000 */
[----:B------:R-:W1:Y:S02]  /*a160*/  @!P1 SYNCS.PHASECHK.TRANS64 P1, [R2+URZ+0x50], R3 ;  /* 0x00005003020095a7 */ /* 0x000e6400080210ff */
[----:B-1----:R-:W-:Y:S05]  /*a170*/  @!P1 BRA `(.L_x_102) ;  /* 0xfffffffc00f09947 */ /* 0x002fea000383ffff */
[----:B------:R-:W-:Y:S05]  /*a180*/  BRA `(.L_x_101) ;  /* 0xffffffbc00cc7947 */ /* 0x000fea000383ffff */
.L_x_104:
[----:B--2---:R2:W4:Y:S02]  /*a190*/  SYNCS.PHASECHK.TRANS64.TRYWAIT P0, [R71+URZ+0xc0], R4 ;  /* 0x0000c004470075a7 */ /* 0x00452400080011ff */
[----:B----4-:R-:W-:Y:S05]  /*a1a0*/  @!P0 NANOSLEEP.SYNCS 0x989680 ;  /* 0x009896800000895d */ /* 0x010fea0003900000 */
[----:B------:R-:W4:Y:S02]  /*a1b0*/  @!P0 SYNCS.PHASECHK.TRANS64 P0, [R71+URZ+0xc0], R4 ;  /* 0x0000c004470085a7 */ /* 0x000f2400080010ff */
[----:B----4-:R-:W-:Y:S05]  /*a1c0*/  @!P0 BRA `(.L_x_104) ;  /* 0xfffffffc00f08947 */ /* 0x010fea000383ffff */
[----:B------:R-:W-:Y:S05]  /*a1d0*/  BRA `(.L_x_103) ;  /* 0xffffffc0001c7947 */ /* 0x000fea000383ffff */
.L_x_112:
[----:B---3--:R3:W4:Y:S02]  /*a1e0*/  SYNCS.PHASECHK.TRANS64.TRYWAIT P0, [R112+URZ+0x50], R3 ;  /* 0x00005003700075a7 */ /* 0x00872400080011ff */
[----:B----4-:R-:W-:Y:S05]  /*a1f0*/  @!P0 NANOSLEEP.SYNCS 0x989680 ;  /* 0x009896800000895d */ /* 0x010fea0003900000 */
[----:B------:R-:W4:Y:S02]  /*a200*/  @!P0 SYNCS.PHASECHK.TRANS64 P0, [R112+URZ+0x50], R3 ;  /* 0x00005003700085a7 */ /* 0x000f2400080010ff */
[----:B----4-:R-:W-:Y:S05]  /*a210*/  @!P0 BRA `(.L_x_112) ;  /* 0xfffffffc00f08947 */ /* 0x010fea000383ffff */
[----:B------:R-:W-:Y:S05]  /*a220*/  BRA `(.L_x_111) ;  /* 0xffffffcc00107947 */ /* 0x000fea000383ffff */
.L_x_120:
[----:B---3--:R3:W4:Y:S02]  /*a230*/  SYNCS.PHASECHK.TRANS64.TRYWAIT P0, [R112+URZ+0x50], R5 ;  /* 0x00005005700075a7 */ /* 0x00872400080011ff */
[----:B----4-:R-:W-:Y:S05]  /*a240*/  @!P0 NANOSLEEP.SYNCS 0x989680 ;  /* 0x009896800000895d */ /* 0x010fea0003900000 */
[----:B------:R-:W4:Y:S02]  /*a250*/  @!P0 SYNCS.PHASECHK.TRANS64 P0, [R112+URZ+0x50], R5 ;  /* 0x00005005700085a7 */ /* 0x000f2400080010ff */
[----:B----4-:R-:W-:Y:S05]  /*a260*/  @!P0 BRA `(.L_x_120) ;  /* 0xfffffffc00f08947 */ /* 0x010fea000383ffff */
[----:B------:R-:W-:Y:S05]  /*a270*/  BRA `(.L_x_119) ;  /* 0xffffffd800507947 */ /* 0x000fea000383ffff */
.L_x_128:
[----:B---3--:R3:W4:Y:S02]  /*a280*/  SYNCS.PHASECHK.TRANS64.TRYWAIT P0, [R102+URZ+0x50], R3 ;  /* 0x00005003660075a7 */ /* 0x00872400080011ff */
[----:B----4-:R-:W-:Y:S05]  /*a290*/  @!P0 NANOSLEEP.SYNCS 0x989680 ;  /* 0x009896800000895d */ /* 0x010fea0003900000 */
[----:B------:R-:W4:Y:S02]  /*a2a0*/  @!P0 SYNCS.PHASECHK.TRANS64 P0, [R102+URZ+0x50], R3 ;  /* 0x00005003660085a7 */ /* 0x000f2400080010ff */
[----:B----4-:R-:W-:Y:S05]  /*a2b0*/  @!P0 BRA `(.L_x_128) ;  /* 0xfffffffc00f08947 */ /* 0x010fea000383ffff */
[----:B------:R-:W-:Y:S05]  /*a2c0*/  BRA `(.L_x_127) ;  /* 0xffffffe4009c7947 */ /* 0x000fea000383ffff */
        .weak           $__internal_0_$__cuda_sm10x_tcgen05_guardrail_trap_col_being_dealloced_not_returned_by_alloc
        .type           $__internal_0_$__cuda_sm10x_tcgen05_guardrail_trap_col_being_dealloced_not_returned_by_alloc,@function
        .size           $__internal_0_$__cuda_sm10x_tcgen05_guardrail_trap_col_being_dealloced_not_returned_by_alloc,($__internal_1_$__cuda_sm10x_tcgen05_guardrail_trap_phase_invalid_during_alloc - $__internal_0_$__cuda_sm10x_tcgen05_guardrail_trap_col_being_dealloced_not_returned_by_alloc)
$__internal_0_$__cuda_sm10x_tcgen05_guardrail_trap_col_being_dealloced_not_returned_by_alloc:
[----:B------:R-:W-:Y:S05]  /*a2d0*/  BPT.TRAP 0x1 ;  /* 0x000000040000795c */ /* 0x000fea0000300000 */
[----:B------:R-:W-:-:S04]  /*a2e0*/  HFMA2 R3, -RZ, RZ, 0, 0 ;  /* 0x00000000ff037431 */ /* 0x000fc800000001ff */
[----:B------:R-:W-:Y:S05]  /*a2f0*/  RET.REL.NODEC R2 `(_ZN7cutlass13device_kernelINS_4gemm6kernel13GemmUniversalIN4cute5tupleIJiiiiEEENS1_10collective13CollectiveMmaINS1_35MainloopSm100TmaUmmaWarpSpecializedILi5ELi2ELi4ENS5_IJNS4_1CILi1EEENSA_ILi2EEESB_EEEEENS5_IJNSA_ILi64EEENSA_ILi256EEESF_EEENS_12float_e4m3_tENS5_IJlSB_lEEESI_SJ_NS4_8TiledMMAINS4_8MMA_AtomIJNS4_10MMA_TraitsINS4_19SM100_MMA_F8F6F4_SSEJSI_SI_fSF_SG_NS4_17integral_constantINS4_4UMMA5MajorELSQ_0EEESR_NSO_INSP_7ScaleInELSS_0EEEST_EEEEEENS4_6LayoutINS5_IJSB_SB_SB_EEENS5_IJNSA_ILi0EEESY_SY_EEEEENS5_IJNS4_10UnderscoreES11_S11_EEEEENS4_23SM90_TMA_LOAD_MULTICASTENS4_14ComposedLayoutINS4_7SwizzleILi2ELi4ELi3EEENS4_18smem_ptr_flag_bitsILi8EEENSW_INS5_IJNSA_ILi8EEESF_EEENS5_IJSF_SB_EEEEEEEvNS4_8identityENS4_13SM90_TMA_LOADES1E_vS1F_EENS_8epilogue10collective18CollectiveEpilogueINS1I_23Sm100TmaWarpSpecializedILi4ELi2ELi32ELb0ELb0EEEJSH_NS5_IJNSW_ISF_SB_EES1N_EEESI_SJ_SI_SJ_NS1I_6fusion15FusionCallbacksIS1M_NS1P_17LinearCombinationISI_fSI_fLNS_15FloatRoundStyleE2EEESH_S1O_JEEENS4_5SM1004TMEM4LOAD26SM100_TMEM_LOAD_16dp32b32xES1G_S1E_NS4_39AutoVectorizingCopyWithAssumedAlignmentILi128EEENS4_14SM90_TMA_STOREES1E_S20_S20_EEEvvEEEEvNT_6ParamsE) ;  /* 0xffffff5c02407950 */ /* 0x000fea0003c3ffff */
        .weak           $__internal_1_$__cuda_sm10x_tcgen05_guardrail_trap_phase_invalid_during_alloc
        .type           $__internal_1_$__cuda_sm10x_tcgen05_guardrail_trap_phase_invalid_during_alloc,@function
        .size           $__internal_1_$__cuda_sm10x_tcgen05_guardrail_trap_phase_invalid_during_alloc,($__internal_2_$__cuda_sm10x_tcgen05_guardrail_trap_unallocated_columns_being_dealloced - $__internal_1_$__cuda_sm10x_tcgen05_guardrail_trap_phase_invalid_during_alloc)
$__internal_1_$__cuda_sm10x_tcgen05_guardrail_trap_phase_invalid_during_alloc:
[----:B------:R-:W-:Y:S05]  /*a300*/  BPT.TRAP 0x1 ;  /* 0x000000040000795c */ /* 0x000fea0000300000 */
[----:B------:R-:W-:-:S04]  /*a310*/  MOV R5, 0x0 ;  /* 0x0000000000057802 */ /* 0x000fc80000000f00 */
[----:B------:R-:W-:Y:S05]  /*a320*/  RET.REL.NODEC R4 `(_ZN7cutlass13device_kernelINS_4gemm6kernel13GemmUniversalIN4cute5tupleIJiiiiEEENS1_10collective13CollectiveMmaINS1_35MainloopSm100TmaUmmaWarpSpecializedILi5ELi2ELi4ENS5_IJNS4_1CILi1EEENSA_ILi2EEESB_EEEEENS5_IJNSA_ILi64EEENSA_ILi256EEESF_EEENS_12float_e4m3_tENS5_IJlSB_lEEESI_SJ_NS4_8TiledMMAINS4_8MMA_AtomIJNS4_10MMA_TraitsINS4_19SM100_MMA_F8F6F4_SSEJSI_SI_fSF_SG_NS4_17integral_constantINS4_4UMMA5MajorELSQ_0EEESR_NSO_INSP_7ScaleInELSS_0EEEST_EEEEEENS4_6LayoutINS5_IJSB_SB_SB_EEENS5_IJNSA_ILi0EEESY_SY_EEEEENS5_IJNS4_10UnderscoreES11_S11_EEEEENS4_23SM90_TMA_LOAD_MULTICASTENS4_14ComposedLayoutINS4_7SwizzleILi2ELi4ELi3EEENS4_18smem_ptr_flag_bitsILi8EEENSW_INS5_IJNSA_ILi8EEESF_EEENS5_IJSF_SB_EEEEEEEvNS4_8identityENS4_13SM90_TMA_LOADES1E_vS1F_EENS_8epilogue10collective18CollectiveEpilogueINS1I_23Sm100TmaWarpSpecializedILi4ELi2ELi32ELb0ELb0EEEJSH_NS5_IJNSW_ISF_SB_EES1N_EEESI_SJ_SI_SJ_NS1I_6fusion15FusionCallbacksIS1M_NS1P_17LinearCombinationISI_fSI_fLNS_15FloatRoundStyleE2EEESH_S1O_JEEENS4_5SM1004TMEM4LOAD26SM100_TMEM_LOAD_16dp32b32xES1G_S1E_NS4_39AutoVectorizingCopyWithAssumedAlignmentILi128EEENS4_14SM90_TMA_STOREES1E_S20_S20_EEEvvEEEEvNT_6ParamsE) ;  /* 0xffffff5c04347950 */ /* 0x000fea0003c3ffff */
        .weak           $__internal_2_$__cuda_sm10x_tcgen05_guardrail_trap_unallocated_columns_being_dealloced
        .type           $__internal_2_$__cuda_sm10x_tcgen05_guardrail_trap_unallocated_columns_being_dealloced,@function
        .size           $__internal_2_$__cuda_sm10x_tcgen05_guardrail_trap_unallocated_columns_being_dealloced,(.L_x_180 - $__internal_2_$__cuda_sm10x_tcgen05_guardrail_trap_unallocated_columns_being_dealloced)
$__internal_2_$__cuda_sm10x_tcgen05_guardrail_trap_unallocated_columns_being_dealloced:
[----:B------:R-:W-:Y:S05]  /*a330*/  BPT.TRAP 0x1 ;  /* 0x000000040000795c */ /* 0x000fea0000300000 */
[----:B------:R-:W-:-:S04]  /*a340*/  HFMA2 R3, -RZ, RZ, 0, 0 ;  /* 0x00000000ff037431 */ /* 0x000fc800000001ff */
[----:B------:R-:W-:Y:S05]  /*a350*/  RET.REL.NODEC R2 `(_ZN7cutlass13device_kernelINS_4gemm6kernel13GemmUniversalIN4cute5tupleIJiiiiEEENS1_10collective13CollectiveMmaINS1_35MainloopSm100TmaUmmaWarpSpecializedILi5ELi2ELi4ENS5_IJNS4_1CILi1EEENSA_ILi2EEESB_EEEEENS5_IJNSA_ILi64EEENSA_ILi256EEESF_EEENS_12float_e4m3_tENS5_IJlSB_lEEESI_SJ_NS4_8TiledMMAINS4_8MMA_AtomIJNS4_10MMA_TraitsINS4_19SM100_MMA_F8F6F4_SSEJSI_SI_fSF_SG_NS4_17integral_constantINS4_4UMMA5MajorELSQ_0EEESR_NSO_INSP_7ScaleInELSS_0EEEST_EEEEEENS4_6LayoutINS5_IJSB_SB_SB_EEENS5_IJNSA_ILi0EEESY_SY_EEEEENS5_IJNS4_10UnderscoreES11_S11_EEEEENS4_23SM90_TMA_LOAD_MULTICASTENS4_14ComposedLayoutINS4_7SwizzleILi2ELi4ELi3EEENS4_18smem_ptr_flag_bitsILi8EEENSW_INS5_IJNSA_ILi8EEESF_EEENS5_IJSF_SB_EEEEEEEvNS4_8identityENS4_13SM90_TMA_LOADES1E_vS1F_EENS_8epilogue10collective18CollectiveEpilogueINS1I_23Sm100TmaWarpSpecializedILi4ELi2ELi32ELb0ELb0EEEJSH_NS5_IJNSW_ISF_SB_EES1N_EEESI_SJ_SI_SJ_NS1I_6fusion15FusionCallbacksIS1M_NS1P_17LinearCombinationISI_fSI_fLNS_15FloatRoundStyleE2EEESH_S1O_JEEENS4_5SM1004TMEM4LOAD26SM100_TMEM_LOAD_16dp32b32xES1G_S1E_NS4_39AutoVectorizingCopyWithAssumedAlignmentILi128EEENS4_14SM90_TMA_STOREES1E_S20_S20_EEEvvEEEEvNT_6ParamsE) ;  /* 0xffffff5c02287950 */ /* 0x000fea0003c3ffff */
.L_x_179:
[----:B------:R-:W-:-:S00]  /*a360*/  BRA `(.L_x_179) ;  /* 0xfffffffc00fc7947 */ /* 0x000fc0000383ffff */
[----:B------:R-:W-:-:S00]  /*a370*/  NOP ;  /* 0x0000000000007918 */ /* 0x000fc00000000000 */
        /* <DEDUP_REMOVED lines=8> */
.L_x_180:


//--------------------- .nv.global.init           --------------------------
	.section	.nv.global.init,"aw",@progbits
.nv.global.init:
	.type		$str$27,@object
	.size		$str$27,($str$28 - $str$27)
$str$27:
        /*0000*/ 	.byte	0x28, 0x61, 0x64, 0x64, 0x72, 0x65, 0x73, 0x73, 0x20, 0x26, 0x20, 0x6d, 0x61, 0x73, 0x6b, 0x29
        /*0010*/ 	.byte	0x20, 0x3d, 0x3d, 0x20, 0x30, 0x00
	.type		$str$28,@object
	.size		$str$28,($str$26 - $str$28)
$str$28:
        /*0016*/ 	.byte	0x2f, 0x74, 0x6d, 0x70, 0x2f, 0x63, 0x75, 0x74, 0x6c, 0x61, 0x73, 0x73, 0x5f, 0x73, 0x77, 0x65
        /*0026*/ 	.byte	0x65, 0x70, 0x5f, 0x73, 0x72, 0x63, 0x2f, 0x69, 0x6e, 0x63, 0x6c, 0x75, 0x64, 0x65, 0x2f, 0x63
        /*0036*/ 	.byte	0x75, 0x74, 0x65, 0x2f, 0x70, 0x6f, 0x69, 0x6e, 0x74, 0x65, 0x72, 0x5f, 0x66, 0x6c, 0x61, 0x67
        /*0046*/ 	.byte	0x67, 0x65, 0x64, 0x2e, 0x68, 0x70, 0x70, 0x00
	.type		$str$26,@object
	.size		$str$26,($str$25 - $str$26)
$str$26:
        /*004e*/ 	.byte	0x2f, 0x74, 0x6d, 0x70, 0x2f, 0x63, 0x75, 0x74, 0x6c, 0x61, 0x73, 0x73, 0x5f, 0x73, 0x77, 0x65
        /*005e*/ 	.byte	0x65, 0x70, 0x5f, 0x73, 0x72, 0x63, 0x2f, 0x69, 0x6e, 0x63, 0x6c, 0x75, 0x64, 0x65, 0x2f, 0x63
        /*006e*/ 	.byte	0x75, 0x74, 0x65, 0x2f, 0x61, 0x74, 0x6f, 0x6d, 0x2f, 0x63, 0x6f, 0x70, 0x79, 0x5f, 0x74, 0x72
        /*007e*/ 	.byte	0x61, 0x69, 0x74, 0x73, 0x5f, 0x73, 0x6d, 0x31, 0x30, 0x30, 0x2e, 0x68, 0x70, 0x70, 0x00
	.type		$str$25,@object
	.size		$str$25,(__unnamed_1 - $str$25)
$str$25:
        /*008d*/ 	.byte	0x28, 0x28, 0x75, 0x69, 0x6e, 0x74, 0x33, 0x32, 0x5f, 0x74, 0x28, 0x74, 0x68, 0x72, 0x65, 0x61
        /*009d*/ 	.byte	0x64, 0x49, 0x64, 0x78, 0x2e, 0x78, 0x29, 0x20, 0x2f, 0x20, 0x33, 0x32, 0x29, 0x20, 0x25, 0x20
        /*00ad*/ 	.byte	0x34, 0x29, 0x20, 0x3d, 0x3d, 0x20, 0x28, 0x28, 0x28, 0x74, 0x6d, 0x65, 0x6d, 0x5f, 0x61, 0x64
        /*00bd*/ 	.byte	0x64, 0x72, 0x20, 0x3e, 0x3e, 0x20, 0x31, 0x36, 0x29, 0x20, 0x2f, 0x20, 0x33, 0x32, 0x29, 0x20
        /*00cd*/ 	.byte	0x25, 0x20, 0x34, 0x29, 0x00
	.type		__unnamed_1,@object
	.size		__unnamed_1,(__unnamed_2 - __unnamed_1)
__unnamed_1:
        /*00d2*/ 	.byte	0x61, 0x75, 0x74, 0x6f, 0x20, 0x63, 0x75, 0x74, 0x65, 0x3a, 0x3a, 0x61, 0x73, 0x5f, 0x70, 0x6f
        /* <DEDUP_REMOVED lines=24> */
        /*0262*/ 	.byte	0x3c, 0x34, 0x30, 0x39, 0x36, 0x3e, 0x3e, 0x3e, 0x3e, 0x5d, 0x00
	.type		__unnamed_2,@object
	.size		__unnamed_2,(__unnamed_3 - __unnamed_2)
__unnamed_2:
        /* <DEDUP_REMOVED lines=26> */
	.type		__unnamed_3,@object
	.size		__unnamed_3,(.L_3 - __unnamed_3)
__unnamed_3:
        /* <DEDUP_REMOVED lines=40> */
        /*0688*/ 	.byte	0x74, 0x65, 0x3a, 0x3a, 0x43, 0x3c, 0x30, 0x3e, 0x3e, 0x3e, 0x3e, 0x5d, 0x00
.L_3:


//--------------------- .nv.shared._ZN7cutlass13device_kernelINS_4gemm6kernel13GemmUniversalIN4cute5tupleIJiiiiEEENS1_10collective13CollectiveMmaINS1_35MainloopSm100TmaUmmaWarpSpecializedILi5ELi2ELi4ENS5_IJNS4_1CILi1EEENSA_ILi2EEESB_EEEEENS5_IJNSA_ILi64EEENSA_ILi256EEESF_EEENS_12float_e4m3_tENS5_IJlSB_lEEESI_SJ_NS4_8TiledMMAINS4_8MMA_AtomIJNS4_10MMA_TraitsINS4_19SM100_MMA_F8F6F4_SSEJSI_SI_fSF_SG_NS4_17integral_constantINS4_4UMMA5MajorELSQ_0EEESR_NSO_INSP_7ScaleInELSS_0EEEST_EEEEEENS4_6LayoutINS5_IJSB_SB_SB_EEENS5_IJNSA_ILi0EEESY_SY_EEEEENS5_IJNS4_10UnderscoreES11_S11_EEEEENS4_23SM90_TMA_LOAD_MULTICASTENS4_14ComposedLayoutINS4_7SwizzleILi2ELi4ELi3EEENS4_18smem_ptr_flag_bitsILi8EEENSW_INS5_IJNSA_ILi8EEESF_EEENS5_IJSF_SB_EEEEEEEvNS4_8identityENS4_13SM90_TMA_LOADES1E_vS1F_EENS_8epilogue10collective18CollectiveEpilogueINS1I_23Sm100TmaWarpSpecializedILi4ELi2ELi32ELb0ELb0EEEJSH_NS5_IJNSW_ISF_SB_EES1N_EEESI_SJ_SI_SJ_NS1I_6fusion15FusionCallbacksIS1M_NS1P_17LinearCombinationISI_fSI_fLNS_15FloatRoundStyleE2EEESH_S1O_JEEENS4_5SM1004TMEM4LOAD26SM100_TMEM_LOAD_16dp32b32xES1G_S1E_NS4_39AutoVectorizingCopyWithAssumedAlignmentILi128EEENS4_14SM90_TMA_STOREES1E_S20_S20_EEEvvEEEEvNT_6ParamsE --------------------------
	.section	.nv.shared._ZN7cutlass13device_kernelINS_4gemm6kernel13GemmUniversalIN4cute5tupleIJiiiiEEENS1_10collective13CollectiveMmaINS1_35MainloopSm100TmaUmmaWarpSpecializedILi5ELi2ELi4ENS5_IJNS4_1CILi1EEENSA_ILi2EEESB_EEEEENS5_IJNSA_ILi64EEENSA_ILi256EEESF_EEENS_12float_e4m3_tENS5_IJlSB_lEEESI_SJ_NS4_8TiledMMAINS4_8MMA_AtomIJNS4_10MMA_TraitsINS4_19SM100_MMA_F8F6F4_SSEJSI_SI_fSF_SG_NS4_17integral_constantINS4_4UMMA5MajorELSQ_0EEESR_NSO_INSP_7ScaleInELSS_0EEEST_EEEEEENS4_6LayoutINS5_IJSB_SB_SB_EEENS5_IJNSA_ILi0EEESY_SY_EEEEENS5_IJNS4_10UnderscoreES11_S11_EEEEENS4_23SM90_TMA_LOAD_MULTICASTENS4_14ComposedLayoutINS4_7SwizzleILi2ELi4ELi3EEENS4_18smem_ptr_flag_bitsILi8EEENSW_INS5_IJNSA_ILi8EEESF_EEENS5_IJSF_SB_EEEEEEEvNS4_8identityENS4_13SM90_TMA_LOADES1E_vS1F_EENS_8epilogue10collective18CollectiveEpilogueINS1I_23Sm100TmaWarpSpecializedILi4ELi2ELi32ELb0ELb0EEEJSH_NS5_IJNSW_ISF_SB_EES1N_EEESI_SJ_SI_SJ_NS1I_6fusion15FusionCallbacksIS1M_NS1P_17LinearCombinationISI_fSI_fLNS_15FloatRoundStyleE2EEESH_S1O_JEEENS4_5SM1004TMEM4LOAD26SM100_TMEM_LOAD_16dp32b32xES1G_S1E_NS4_39AutoVectorizingCopyWithAssumedAlignmentILi128EEENS4_14SM90_TMA_STOREES1E_S20_S20_EEEvvEEEEvNT_6ParamsE,"aw",@nobits
	.sectionflags	@""
	.align	16
	.zero		1024


//--------------------- .nv.shared.reserved.0     --------------------------
	.section	.nv.shared.reserved.0,"aw",@nobits
	.weak		__nv_reservedSMEM_offset_0_alias
	.size		__nv_reservedSMEM_offset_0_alias, 0, 64
	.other		__nv_reservedSMEM_offset_0_alias,@"STO_CUDA_RESERVED_SHARED STV_DEFAULT"
__nv_reservedSMEM_offset_0_alias:
	.zero		0
.nv.shared.reserved.0:
	.zero		64
	.weak		__nv_reservedSMEM_tcgen05_partition
	.type		__nv_reservedSMEM_tcgen05_partition,@object
	.size		__nv_reservedSMEM_tcgen05_partition,(.L_0 - __nv_reservedSMEM_tcgen05_partition)
__nv_reservedSMEM_tcgen05_partition:
	.zero		32
.L_0:


//--------------------- .nv.global                --------------------------
	.section	.nv.global,"aw",@nobits
.nv.global:
	.type		_ZN39_INTERNAL_29f15bfa_4_k_cu_a6255f71_82934cute1_E,@object
	.size		_ZN39_INTERNAL_29f15bfa_4_k_cu_a6255f71_82934cute1_E,(_ZN39_INTERNAL_29f15bfa_4_k_cu_a6255f71_82934cuda3std3__45__cpo6cbeginE - _ZN39_INTERNAL_29f15bfa_4_k_cu_a6255f71_82934cute1_E)
_ZN39_INTERNAL_29f15bfa_4_k_cu_a6255f71_82934cute1_E:
	.zero		1
	.type		_ZN39_INTERNAL_29f15bfa_4_k_cu_a6255f71_82934cuda3std3__45__cpo6cbeginE,@object
	.size		_ZN39_INTERNAL_29f15bfa_4_k_cu_a6255f71_82934cuda3std3__45__cpo6cbeginE,(_ZN39_INTERNAL_29f15bfa_4_k_cu_a6255f71_82934cuda3std3__48in_placeE - _ZN39_INTERNAL_29f15bfa_4_k_cu_a6255f71_82934cuda3std3__45__cpo6cbeginE)
_ZN39_INTERNAL_29f15bfa_4_k_cu_a6255f71_82934cuda3std3__45__cpo6cbeginE:
	.zero		1
	.type		_ZN39_INTERNAL_29f15bfa_4_k_cu_a6255f71_82934cuda3std3__48in_placeE,@object
	.size		_ZN39_INTERNAL_29f15bfa_4_k_cu_a6255f71_82934cuda3std3__48in_placeE,(_ZN39_INTERNAL_29f15bfa_4_k_cu_a6255f71_82934cuda3std6ranges3__45__cpo9iter_moveE - _ZN39_INTERNAL_29f15bfa_4_k_cu_a6255f71_82934cuda3std3__48in_placeE)
_ZN39_INTERNAL_29f15bfa_4_k_cu_a6255f71_82934cuda3std3__48in_placeE:
	.zero		1
	.type		_ZN39_INTERNAL_29f15bfa_4_k_cu_a6255f71_82934cuda3std6ranges3__45__cpo9iter_moveE,@object
	.size		_ZN39_INTERNAL_29f15bfa_4_k_cu_a6255f71_82934cuda3std6ranges3__45__cpo9iter_moveE,(_ZN39_INTERNAL_29f15bfa_4_k_cu_a6255f71_82934cuda3std3__45__cpo5beginE - _ZN39_INTERNAL_29f15bfa_4_k_cu_a6255f71_82934cuda3std6ranges3__45__cpo9iter_moveE)
_ZN39_INTERNAL_29f15bfa_4_k_cu_a6255f71_82934cuda3std6ranges3__45__cpo9iter_moveE:
	.zero		1
	.type		_ZN39_INTERNAL_29f15bfa_4_k_cu_a6255f71_82934cuda3std3__45__cpo5beginE,@object
	.size		_ZN39_INTERNAL_29f15bfa_4_k_cu_a6255f71_82934cuda3std3__45__cpo5beginE,(_ZN39_INTERNAL_29f15bfa_4_k_cu_a6255f71_82934cuda3std3__441_GLOBAL__N__29f15bfa_4_k_cu_a6255f71_82936ignoreE - _ZN39_INTERNAL_29f15bfa_4_k_cu_a6255f71_82934cuda3std3__45__cpo5beginE)
_ZN39_INTERNAL_29f15bfa_4_k_cu_a6255f71_82934cuda3std3__45__cpo5beginE:
	.zero		1
	.type		_ZN39_INTERNAL_29f15bfa_4_k_cu_a6255f71_82934cuda3std3__441_GLOBAL__N__29f15bfa_4_k_cu_a6255f71_82936ignoreE,@object
	.size		_ZN39_INTERNAL_29f15bfa_4_k_cu_a6255f71_82934cuda3std3__441_GLOBAL__N__29f15bfa_4_k_cu_a6255f71_82936ignoreE,(_ZN39_INTERNAL_29f15bfa_4_k_cu_a6255f71_82934cute7productE - _ZN39_INTERNAL_29f15bfa_4_k_cu_a6255f71_82934cuda3std3__441_GLOBAL__N__29f15bfa_4_k_cu_a6255f71_82936ignoreE)
_ZN39_INTERNAL_29f15bfa_4_k_cu_a6255f71_82934cuda3std3__441_GLOBAL__N__29f15bfa_4_k_cu_a6255f71_82936ignoreE:
	.zero		1
	.type		_ZN39_INTERNAL_29f15bfa_4_k_cu_a6255f71_82934cute7productE,@object
	.size		_ZN39_INTERNAL_29f15bfa_4_k_cu_a6255f71_82934cute7productE,(_ZN39_INTERNAL_29f15bfa_4_k_cu_a6255f71_82934cuda3std3__45__cpo3endE - _ZN39_INTERNAL_29f15bfa_4_k_cu_a6255f71_82934cute7productE)
_ZN39_INTERNAL_29f15bfa_4_k_cu_a6255f71_82934cute7productE:
	.zero		1
	.type		_ZN39_INTERNAL_29f15bfa_4_k_cu_a6255f71_82934cuda3std3__45__cpo3endE,@object
	.size		_ZN39_INTERNAL_29f15bfa_4_k_cu_a6255f71_82934cuda3std3__45__cpo3endE,(_ZN39_INTERNAL_29f15bfa_4_k_cu_a6255f71_82934cuda3std3__419piecewise_constructE - _ZN39_INTERNAL_29f15bfa_4_k_cu_a6255f71_82934cuda3std3__45__cpo3endE)
_ZN39_INTERNAL_29f15bfa_4_k_cu_a6255f71_82934cuda3std3__45__cpo3endE:
	.zero		1
	.type		_ZN39_INTERNAL_29f15bfa_4_k_cu_a6255f71_82934cuda3std3__419piecewise_constructE,@object
	.size		_ZN39_INTERNAL_29f15bfa_4_k_cu_a6255f71_82934cuda3std3__419piecewise_constructE,(_ZN39_INTERNAL_29f15bfa_4_k_cu_a6255f71_82934cuda3std3__45__cpo4cendE - _ZN39_INTERNAL_29f15bfa_4_k_cu_a6255f71_82934cuda3std3__419piecewise_constructE)
_ZN39_INTERNAL_29f15bfa_4_k_cu_a6255f71_82934cuda3std3__419piecewise_constructE:
	.zero		1
	.type		_ZN39_INTERNAL_29f15bfa_4_k_cu_a6255f71_82934cuda3std3__45__cpo4cendE,@object
	.size		_ZN39_INTERNAL_29f15bfa_4_k_cu_a6255f71_82934cuda3std3__45__cpo4cendE,(_ZN39_INTERNAL_29f15bfa_4_k_cu_a6255f71_82934cuda3std6ranges3__45__cpo4swapE - _ZN39_INTERNAL_29f15bfa_4_k_cu_a6255f71_82934cuda3std3__45__cpo4cendE)
_ZN39_INTERNAL_29f15bfa_4_k_cu_a6255f71_82934cuda3std3__45__cpo4cendE:
	.zero		1
	.type		_ZN39_INTERNAL_29f15bfa_4_k_cu_a6255f71_82934cuda3std6ranges3__45__cpo4swapE,@object
	.size		_ZN39_INTERNAL_29f15bfa_4_k_cu_a6255f71_82934cuda3std6ranges3__45__cpo4swapE,(.L_11 - _ZN39_INTERNAL_29f15bfa_4_k_cu_a6255f71_82934cuda3std6ranges3__45__cpo4swapE)
_ZN39_INTERNAL_29f15bfa_4_k_cu_a6255f71_82934cuda3std6ranges3__45__cpo4swapE:
	.zero		1
.L_11:


//--------------------- .nv.constant0._ZN7cutlass13device_kernelINS_4gemm6kernel13GemmUniversalIN4cute5tupleIJiiiiEEENS1_10collective13CollectiveMmaINS1_35MainloopSm100TmaUmmaWarpSpecializedILi5ELi2ELi4ENS5_IJNS4_1CILi1EEENSA_ILi2EEESB_EEEEENS5_IJNSA_ILi64EEENSA_ILi256EEESF_EEENS_12float_e4m3_tENS5_IJlSB_lEEESI_SJ_NS4_8TiledMMAINS4_8MMA_AtomIJNS4_10MMA_TraitsINS4_19SM100_MMA_F8F6F4_SSEJSI_SI_fSF_SG_NS4_17integral_constantINS4_4UMMA5MajorELSQ_0EEESR_NSO_INSP_7ScaleInELSS_0EEEST_EEEEEENS4_6LayoutINS5_IJSB_SB_SB_EEENS5_IJNSA_ILi0EEESY_SY_EEEEENS5_IJNS4_10UnderscoreES11_S11_EEEEENS4_23SM90_TMA_LOAD_MULTICASTENS4_14ComposedLayoutINS4_7SwizzleILi2ELi4ELi3EEENS4_18smem_ptr_flag_bitsILi8EEENSW_INS5_IJNSA_ILi8EEESF_EEENS5_IJSF_SB_EEEEEEEvNS4_8identityENS4_13SM90_TMA_LOADES1E_vS1F_EENS_8epilogue10collective18CollectiveEpilogueINS1I_23Sm100TmaWarpSpecializedILi4ELi2ELi32ELb0ELb0EEEJSH_NS5_IJNSW_ISF_SB_EES1N_EEESI_SJ_SI_SJ_NS1I_6fusion15FusionCallbacksIS1M_NS1P_17LinearCombinationISI_fSI_fLNS_15FloatRoundStyleE2EEESH_S1O_JEEENS4_5SM1004TMEM4LOAD26SM100_TMEM_LOAD_16dp32b32xES1G_S1E_NS4_39AutoVectorizingCopyWithAssumedAlignmentILi128EEENS4_14SM90_TMA_STOREES1E_S20_S20_EEEvvEEEEvNT_6ParamsE --------------------------
	.section	.nv.constant0._ZN7cutlass13device_kernelINS_4gemm6kernel13GemmUniversalIN4cute5tupleIJiiiiEEENS1_10collective13CollectiveMmaINS1_35MainloopSm100TmaUmmaWarpSpecializedILi5ELi2ELi4ENS5_IJNS4_1CILi1EEENSA_ILi2EEESB_EEEEENS5_IJNSA_ILi64EEENSA_ILi256EEESF_EEENS_12float_e4m3_tENS5_IJlSB_lEEESI_SJ_NS4_8TiledMMAINS4_8MMA_AtomIJNS4_10MMA_TraitsINS4_19SM100_MMA_F8F6F4_SSEJSI_SI_fSF_SG_NS4_17integral_constantINS4_4UMMA5MajorELSQ_0EEESR_NSO_INSP_7ScaleInELSS_0EEEST_EEEEEENS4_6LayoutINS5_IJSB_SB_SB_EEENS5_IJNSA_ILi0EEESY_SY_EEEEENS5_IJNS4_10UnderscoreES11_S11_EEEEENS4_23SM90_TMA_LOAD_MULTICASTENS4_14ComposedLayoutINS4_7SwizzleILi2ELi4ELi3EEENS4_18smem_ptr_flag_bitsILi8EEENSW_INS5_IJNSA_ILi8EEESF_EEENS5_IJSF_SB_EEEEEEEvNS4_8identityENS4_13SM90_TMA_LOADES1E_vS1F_EENS_8epilogue10collective18CollectiveEpilogueINS1I_23Sm100TmaWarpSpecializedILi4ELi2ELi32ELb0ELb0EEEJSH_NS5_IJNSW_ISF_SB_EES1N_EEESI_SJ_SI_SJ_NS1I_6fusion15FusionCallbacksIS1M_NS1P_17LinearCombinationISI_fSI_fLNS_15FloatRoundStyleE2EEESH_S1O_JEEENS4_5SM1004TMEM4LOAD26SM100_TMEM_LOAD_16dp32b32xES1G_S1E_NS4_39AutoVectorizingCopyWithAssumedAlignmentILi128EEENS4_14SM90_TMA_STOREES1E_S20_S20_EEEvvEEEEvNT_6ParamsE,"a",@progbits
	.sectionflags	@""
	.align	4
.nv.constant0._ZN7cutlass13device_kernelINS_4gemm6kernel13GemmUniversalIN4cute5tupleIJiiiiEEENS1_10collective13CollectiveMmaINS1_35MainloopSm100TmaUmmaWarpSpecializedILi5ELi2ELi4ENS5_IJNS4_1CILi1EEENSA_ILi2EEESB_EEEEENS5_IJNSA_ILi64EEENSA_ILi256EEESF_EEENS_12float_e4m3_tENS5_IJlSB_lEEESI_SJ_NS4_8TiledMMAINS4_8MMA_AtomIJNS4_10MMA_TraitsINS4_19SM100_MMA_F8F6F4_SSEJSI_SI_fSF_SG_NS4_17integral_constantINS4_4UMMA5MajorELSQ_0EEESR_NSO_INSP_7ScaleInELSS_0EEEST_EEEEEENS4_6LayoutINS5_IJSB_SB_SB_EEENS5_IJNSA_ILi0EEESY_SY_EEEEENS5_IJNS4_10UnderscoreES11_S11_EEEEENS4_23SM90_TMA_LOAD_MULTICASTENS4_14ComposedLayoutINS4_7SwizzleILi2ELi4ELi3EEENS4_18smem_ptr_flag_bitsILi8EEENSW_INS5_IJNSA_ILi8EEESF_EEENS5_IJSF_SB_EEEEEEEvNS4_8identityENS4_13SM90_TMA_LOADES1E_vS1F_EENS_8epilogue10collective18CollectiveEpilogueINS1I_23Sm100TmaWarpSpecializedILi4ELi2ELi32ELb0ELb0EEEJSH_NS5_IJNSW_ISF_SB_EES1N_EEESI_SJ_SI_SJ_NS1I_6fusion15FusionCallbacksIS1M_NS1P_17LinearCombinationISI_fSI_fLNS_15FloatRoundStyleE2EEESH_S1O_JEEENS4_5SM1004TMEM4LOAD26SM100_TMEM_LOAD_16dp32b32xES1G_S1E_NS4_39AutoVectorizingCopyWithAssumedAlignmentILi128EEENS4_14SM90_TMA_STOREES1E_S20_S20_EEEvvEEEEvNT_6ParamsE:
	.zero		2944


//--------------------- SYMBOLS --------------------------

	.type		.nv.reservedSmem.offset0,@object
	.size		.nv.reservedSmem.offset0,0x4
	.type		.nv.reservedSmem.cap,@object
	.size		.nv.reservedSmem.cap,0x4
	.type		__assertfail,@function
